	.target	sm_90a

	.elftype	@"ET_EXEC"


//--------------------- .note.nv.tkinfo           --------------------------
	.section	.note.nv.tkinfo,"",@"SHT_NOTE"
	.sectionflags	@"SHF_NOTE_NV_TKINFO"
	.tkinfo
        /*0018*/ 	.word	0x00000002
        /*0030*/ 	.string	""
        /*0030*/ 	.string	"ptxas"
        /*0030*/ 	.string	"Cuda compilation tools, release 13.0, V13.0.88"
        /*0030*/ 	.string	"Build cuda_13.0.r13.0/compiler.36424714_0"
        /*0030*/ 	.string	"-arch sm_90a -m 64 "



//--------------------- .note.nv.cuinfo           --------------------------
	.section	.note.nv.cuinfo,"",@"SHT_NOTE"
	.sectionflags	@"SHF_NOTE_NV_CUINFO"
        /*0018*/ 	.short	0x0002
        /*001a*/ 	.short	0x005a
        /*001c*/ 	.short	0x0082
	.zero		2


//--------------------- .nv.info                  --------------------------
	.section	.nv.info,"",@"SHT_CUDA_INFO"
	.align	4


	//----- nvinfo : EIATTR_REGCOUNT
	.align		4
        /*0000*/ 	.byte	0x04, 0x2f
        /*0002*/ 	.short	(.L_15 - .L_14)
	.align		4
.L_14:
        /*0004*/ 	.word	index@(_ZN7cutlass13device_kernelINS_4gemm6kernel13GemmUniversalIN4cute5tupleIJiiiiEEENS1_10collective13CollectiveMmaINS1_34MainloopSm90TmaGmmaWarpSpecializedILi4ENS5_IJNS4_1CILi2EEESB_NSA_ILi1EEEEEENS1_32KernelTmaWarpSpecializedPingpongEEENS5_IJNSA_ILi64EEESG_NSA_ILi32EEEEEENS_10tfloat32_tENS5_IJlSC_lEEESJ_SK_NS4_8TiledMMAINS4_8MMA_AtomIJNS4_4SM904GMMA29MMA_64x64x8_F32TF32TF32_SS_TNILNSO_7ScaleInE1ELSQ_1EEEEEENS4_6LayoutINS5_IJSC_SC_SC_EEENS5_IJNSA_ILi0EEESV_SV_EEEEENS5_IJNS4_10UnderscoreESY_SY_EEEEENS4_23SM90_TMA_LOAD_MULTICASTENS4_14ComposedLayoutINS4_7SwizzleILi3ELi4ELi3EEENS4_18smem_ptr_flag_bitsILi32EEENST_INS5_IJNSA_ILi8EEESH_EEENS5_IJSH_SC_EEEEEEEvNS4_8identityES11_S1B_vS1C_EENS_8epilogue10collective6detail29Sm90TmaWarpSpecializedAdapterINS1F_15DefaultEpilogueISJ_SK_SK_NS1E_6thread17LinearCombinationISJ_Li1EffLNS1J_9ScaleType4KindE0ELNS_15FloatRoundStyleE2ESJ_EENS1_15EpilogueDefaultEEEEEvvEEEEvNT_6ParamsE)
        /*0008*/ 	.word	0x000000a8


	//----- nvinfo : EIATTR_FRAME_SIZE
	.align		4
.L_15:
        /*000c*/ 	.byte	0x04, 0x11
        /*000e*/ 	.short	(.L_17 - .L_16)
	.align		4
.L_16:
        /*0010*/ 	.word	index@(_ZN7cutlass13device_kernelINS_4gemm6kernel13GemmUniversalIN4cute5tupleIJiiiiEEENS1_10collective13CollectiveMmaINS1_34MainloopSm90TmaGmmaWarpSpecializedILi4ENS5_IJNS4_1CILi2EEESB_NSA_ILi1EEEEEENS1_32KernelTmaWarpSpecializedPingpongEEENS5_IJNSA_ILi64EEESG_NSA_ILi32EEEEEENS_10tfloat32_tENS5_IJlSC_lEEESJ_SK_NS4_8TiledMMAINS4_8MMA_AtomIJNS4_4SM904GMMA29MMA_64x64x8_F32TF32TF32_SS_TNILNSO_7ScaleInE1ELSQ_1EEEEEENS4_6LayoutINS5_IJSC_SC_SC_EEENS5_IJNSA_ILi0EEESV_SV_EEEEENS5_IJNS4_10UnderscoreESY_SY_EEEEENS4_23SM90_TMA_LOAD_MULTICASTENS4_14ComposedLayoutINS4_7SwizzleILi3ELi4ELi3EEENS4_18smem_ptr_flag_bitsILi32EEENST_INS5_IJNSA_ILi8EEESH_EEENS5_IJSH_SC_EEEEEEEvNS4_8identityES11_S1B_vS1C_EENS_8epilogue10collective6detail29Sm90TmaWarpSpecializedAdapterINS1F_15DefaultEpilogueISJ_SK_SK_NS1E_6thread17LinearCombinationISJ_Li1EffLNS1J_9ScaleType4KindE0ELNS_15FloatRoundStyleE2ESJ_EENS1_15EpilogueDefaultEEEEEvvEEEEvNT_6ParamsE)
        /*0014*/ 	.word	0x00000000


	//----- nvinfo : EIATTR_MIN_STACK_SIZE
	.align		4
.L_17:
        /*0018*/ 	.byte	0x04, 0x12
        /*001a*/ 	.short	(.L_19 - .L_18)
	.align		4
.L_18:
        /*001c*/ 	.word	index@(_ZN7cutlass13device_kernelINS_4gemm6kernel13GemmUniversalIN4cute5tupleIJiiiiEEENS1_10collective13CollectiveMmaINS1_34MainloopSm90TmaGmmaWarpSpecializedILi4ENS5_IJNS4_1CILi2EEESB_NSA_ILi1EEEEEENS1_32KernelTmaWarpSpecializedPingpongEEENS5_IJNSA_ILi64EEESG_NSA_ILi32EEEEEENS_10tfloat32_tENS5_IJlSC_lEEESJ_SK_NS4_8TiledMMAINS4_8MMA_AtomIJNS4_4SM904GMMA29MMA_64x64x8_F32TF32TF32_SS_TNILNSO_7ScaleInE1ELSQ_1EEEEEENS4_6LayoutINS5_IJSC_SC_SC_EEENS5_IJNSA_ILi0EEESV_SV_EEEEENS5_IJNS4_10UnderscoreESY_SY_EEEEENS4_23SM90_TMA_LOAD_MULTICASTENS4_14ComposedLayoutINS4_7SwizzleILi3ELi4ELi3EEENS4_18smem_ptr_flag_bitsILi32EEENST_INS5_IJNSA_ILi8EEESH_EEENS5_IJSH_SC_EEEEEEEvNS4_8identityES11_S1B_vS1C_EENS_8epilogue10collective6detail29Sm90TmaWarpSpecializedAdapterINS1F_15DefaultEpilogueISJ_SK_SK_NS1E_6thread17LinearCombinationISJ_Li1EffLNS1J_9ScaleType4KindE0ELNS_15FloatRoundStyleE2ESJ_EENS1_15EpilogueDefaultEEEEEvvEEEEvNT_6ParamsE)
        /*0020*/ 	.word	0x00000000
.L_19:


//--------------------- .nv.compat                --------------------------
	.section	.nv.compat,"",@"SHT_CUDA_COMPAT_INFO"
	.align	4
        /*0000*/ 	.byte	0x02, 0x09, 0x01, 0x00, 0x02, 0x02, 0x04, 0x00, 0x02, 0x05, 0x05, 0x00, 0x03, 0x07, 0x01, 0x01
        /*0010*/ 	.byte	0x02, 0x03, 0x01, 0x00, 0x02, 0x06, 0x01, 0x00, 0x04, 0x0b, 0x08, 0x00, 0x00, 0x00, 0x00, 0x00
        /*0020*/ 	.byte	0x00, 0x00, 0x00, 0x00


//--------------------- .nv.info._ZN7cutlass13device_kernelINS_4gemm6kernel13GemmUniversalIN4cute5tupleIJiiiiEEENS1_10collective13CollectiveMmaINS1_34MainloopSm90TmaGmmaWarpSpecializedILi4ENS5_IJNS4_1CILi2EEESB_NSA_ILi1EEEEEENS1_32KernelTmaWarpSpecializedPingpongEEENS5_IJNSA_ILi64EEESG_NSA_ILi32EEEEEENS_10tfloat32_tENS5_IJlSC_lEEESJ_SK_NS4_8TiledMMAINS4_8MMA_AtomIJNS4_4SM904GMMA29MMA_64x64x8_F32TF32TF32_SS_TNILNSO_7ScaleInE1ELSQ_1EEEEEENS4_6LayoutINS5_IJSC_SC_SC_EEENS5_IJNSA_ILi0EEESV_SV_EEEEENS5_IJNS4_10UnderscoreESY_SY_EEEEENS4_23SM90_TMA_LOAD_MULTICASTENS4_14ComposedLayoutINS4_7SwizzleILi3ELi4ELi3EEENS4_18smem_ptr_flag_bitsILi32EEENST_INS5_IJNSA_ILi8EEESH_EEENS5_IJSH_SC_EEEEEEEvNS4_8identityES11_S1B_vS1C_EENS_8epilogue10collective6detail29Sm90TmaWarpSpecializedAdapterINS1F_15DefaultEpilogueISJ_SK_SK_NS1E_6thread17LinearCombinationISJ_Li1EffLNS1J_9ScaleType4KindE0ELNS_15FloatRoundStyleE2ESJ_EENS1_15EpilogueDefaultEEEEEvvEEEEvNT_6ParamsE --------------------------
	.section	.nv.info._ZN7cutlass13device_kernelINS_4gemm6kernel13GemmUniversalIN4cute5tupleIJiiiiEEENS1_10collective13CollectiveMmaINS1_34MainloopSm90TmaGmmaWarpSpecializedILi4ENS5_IJNS4_1CILi2EEESB_NSA_ILi1EEEEEENS1_32KernelTmaWarpSpecializedPingpongEEENS5_IJNSA_ILi64EEESG_NSA_ILi32EEEEEENS_10tfloat32_tENS5_IJlSC_lEEESJ_SK_NS4_8TiledMMAINS4_8MMA_AtomIJNS4_4SM904GMMA29MMA_64x64x8_F32TF32TF32_SS_TNILNSO_7ScaleInE1ELSQ_1EEEEEENS4_6LayoutINS5_IJSC_SC_SC_EEENS5_IJNSA_ILi0EEESV_SV_EEEEENS5_IJNS4_10UnderscoreESY_SY_EEEEENS4_23SM90_TMA_LOAD_MULTICASTENS4_14ComposedLayoutINS4_7SwizzleILi3ELi4ELi3EEENS4_18smem_ptr_flag_bitsILi32EEENST_INS5_IJNSA_ILi8EEESH_EEENS5_IJSH_SC_EEEEEEEvNS4_8identityES11_S1B_vS1C_EENS_8epilogue10collective6detail29Sm90TmaWarpSpecializedAdapterINS1F_15DefaultEpilogueISJ_SK_SK_NS1E_6thread17LinearCombinationISJ_Li1EffLNS1J_9ScaleType4KindE0ELNS_15FloatRoundStyleE2ESJ_EENS1_15EpilogueDefaultEEEEEvvEEEEvNT_6ParamsE,"",@"SHT_CUDA_INFO"
	.sectionflags	@""
	.align	4


	//----- nvinfo : EIATTR_CUDA_API_VERSION
	.align		4
        /*0000*/ 	.byte	0x04, 0x37
        /*0002*/ 	.short	(.L_21 - .L_20)
.L_20:
        /*0004*/ 	.word	0x00000082


	//----- nvinfo : EIATTR_KPARAM_INFO
	.align		4
.L_21:
        /*0008*/ 	.byte	0x04, 0x17
        /*000a*/ 	.short	(.L_23 - .L_22)
.L_22:
        /*000c*/ 	.word	0x00000000
        /*0010*/ 	.short	0x0000
        /*0012*/ 	.short	0x0070
        /*0014*/ 	.byte	0x00, 0xf0, 0x01, 0x10


	//----- nvinfo : EIATTR_SPARSE_MMA_MASK
	.align		4
.L_23:
        /*0018*/ 	.byte	0x03, 0x50
        /*001a*/ 	.short	0x0000


	//----- nvinfo : EIATTR_MAXREG_COUNT
	.align		4
        /*001c*/ 	.byte	0x03, 0x1b
        /*001e*/ 	.short	0x00a8


	//----- nvinfo : EIATTR_NUM_BARRIERS
	.align		4
        /*0020*/ 	.byte	0x02, 0x4c
        /*0022*/ 	.byte	0x01
	.zero		1


	//----- nvinfo : EIATTR_EXTERNS
	.align		4
        /*0024*/ 	.byte	0x04, 0x0f
        /*0026*/ 	.short	(.L_25 - .L_24)


	//   ....[0]....
	.align		4
.L_24:
        /*0028*/ 	.word	index@(__assertfail)


	//----- nvinfo : EIATTR_MERCURY_ISA_VERSION
	.align		4
.L_25:
        /*002c*/ 	.byte	0x03, 0x5f
        /*002e*/ 	.short	0x0101


	//----- nvinfo : EIATTR_INT_WARP_WIDE_INSTR_OFFSETS
	.align		4
        /*0030*/ 	.byte	0x04, 0x31
        /*0032*/ 	.short	(.L_27 - .L_26)


	//   ....[0]....
.L_26:
        /*0034*/ 	.word	0x000005c0


	//   ....[1]....
        /*0038*/ 	.word	0x00000600


	//   ....[2]....
        /*003c*/ 	.word	0x00000690


	//   ....[3]....
        /*0040*/ 	.word	0x000006a0


	//   ....[4]....
        /*0044*/ 	.word	0x000006c0


	//   ....[5]....
        /*0048*/ 	.word	0x000006e0


	//   ....[6]....
        /*004c*/ 	.word	0x000007f0


	//   ....[7]....
        /*0050*/ 	.word	0x00000800


	//   ....[8]....
        /*0054*/ 	.word	0x00002150


	//----- nvinfo : EIATTR_COOP_GROUP_MASK_REGIDS
	.align		4
.L_27:
        /*0058*/ 	.byte	0x04, 0x29
        /*005a*/ 	.short	(.L_29 - .L_28)


	//   ....[0]....
.L_28:
        /*005c*/ 	.word	0xffffffff


	//   ....[1]....
        /*0060*/ 	.word	0xffffffff


	//   ....[2]....
        /*0064*/ 	.word	0xffffffff


	//   ....[3]....
        /*0068*/ 	.word	0xffffffff


	//   ....[4]....
        /*006c*/ 	.word	0xffffffff


	//   ....[5]....
        /*0070*/ 	.word	0xffffffff


	//   ....[6]....
        /*0074*/ 	.word	0xffffffff


	//----- nvinfo : EIATTR_COOP_GROUP_INSTR_OFFSETS
	.align		4
.L_29:
        /*0078*/ 	.byte	0x04, 0x28
        /*007a*/ 	.short	(.L_31 - .L_30)


	//   ....[0]....
.L_30:
        /*007c*/ 	.word	0x00000060


	//   ....[1]....
        /*0080*/ 	.word	0x00000080


	//   ....[2]....
        /*0084*/ 	.word	0x00000180


	//   ....[3]....
        /*0088*/ 	.word	0x000003a0


	//   ....[4]....
        /*008c*/ 	.word	0x000003e0


	//   ....[5]....
        /*0090*/ 	.word	0x000007a0


	//   ....[6]....
        /*0094*/ 	.word	0x00000980


	//----- nvinfo : EIATTR_REG_RECONFIG
	.align		4
.L_31:
        /*0098*/ 	.byte	0x01, 0x54
	.zero		2


	//----- nvinfo : EIATTR_SYSCALL_OFFSETS
	.align		4
        /*009c*/ 	.byte	0x04, 0x46
        /*009e*/ 	.short	(.L_33 - .L_32)


	//   ....[0]....
.L_32:
        /*00a0*/ 	.word	0x00001960


	//----- nvinfo : EIATTR_MBARRIER_INSTR_OFFSETS
	.align		4
.L_33:
        /*00a4*/ 	.byte	0x04, 0x39
        /*00a6*/ 	.short	(.L_35 - .L_34)


	//   ....[0]....
.L_34:
        /*00a8*/ 	.word	0x00000300
        /*00ac*/ 	.word	0x000000ff
        /*00b0*/ 	.word	0x00000000
        /*00b4*/ 	.short	0x0100
        /*00b6*/ 	.byte	0x07
	.zero		1


	//   ....[1]....
        /*00b8*/ 	.word	0x00000310
        /*00bc*/ 	.word	0x000000ff
        /*00c0*/ 	.word	0x00000020
        /*00c4*/ 	.short	0x0100
        /*00c6*/ 	.byte	0x07
	.zero		1


	//   ....[2]....
        /*00c8*/ 	.word	0x00000320
        /*00cc*/ 	.word	0x000000ff
        /*00d0*/ 	.word	0x00000008
        /*00d4*/ 	.short	0x0100
        /*00d6*/ 	.byte	0x07
	.zero		1


	//   ....[3]....
        /*00d8*/ 	.word	0x00000330
        /*00dc*/ 	.word	0x000000ff
        /*00e0*/ 	.word	0x00000028
        /*00e4*/ 	.short	0x0100
        /*00e6*/ 	.byte	0x07
	.zero		1


	//   ....[4]....
        /*00e8*/ 	.word	0x00000340
        /*00ec*/ 	.word	0x000000ff
        /*00f0*/ 	.word	0x00000010
        /*00f4*/ 	.short	0x0100
        /*00f6*/ 	.byte	0x07
	.zero		1


	//   ....[5]....
        /*00f8*/ 	.word	0x00000350
        /*00fc*/ 	.word	0x000000ff
        /*0100*/ 	.word	0x00000030
        /*0104*/ 	.short	0x0100
        /*0106*/ 	.byte	0x07
	.zero		1


	//   ....[6]....
        /*0108*/ 	.word	0x00000360
        /*010c*/ 	.word	0x000000ff
        /*0110*/ 	.word	0x00000018
        /*0114*/ 	.short	0x0100
        /*0116*/ 	.byte	0x07
	.zero		1


	//   ....[7]....
        /*0118*/ 	.word	0x00000370
        /*011c*/ 	.word	0x000000ff
        /*0120*/ 	.word	0x00000038
        /*0124*/ 	.short	0x0100
        /*0126*/ 	.byte	0x07
	.zero		1


	//   ....[8]....
        /*0128*/ 	.word	0x00000840
        /*012c*/ 	.word	0x000000ff
        /*0130*/ 	.word	0x00000070
        /*0134*/ 	.short	0x0100
        /*0136*/ 	.byte	0x0c
	.zero		1


	//   ....[9]....
        /*0138*/ 	.word	0x00000890
        /*013c*/ 	.word	0x000000ff
        /*0140*/ 	.word	0x00000078
        /*0144*/ 	.short	0x0100
        /*0146*/ 	.byte	0x0c
	.zero		1


	//   ....[10]....
        /*0148*/ 	.word	0x000008c0
        /*014c*/ 	.word	0x000000ff
        /*0150*/ 	.word	0x00000050
        /*0154*/ 	.short	0x0100
        /*0156*/ 	.byte	0x0d
	.zero		1


	//   ....[11]....
        /*0158*/ 	.word	0x00000910
        /*015c*/ 	.word	0x000000ff
        /*0160*/ 	.word	0x00000058
        /*0164*/ 	.short	0x0100
        /*0166*/ 	.byte	0x0d
	.zero		1


	//   ....[12]....
        /*0168*/ 	.word	0x00000920
        /*016c*/ 	.word	0x000000ff
        /*0170*/ 	.word	0x00000060
        /*0174*/ 	.short	0x0100
        /*0176*/ 	.byte	0x0d
	.zero		1


	//   ....[13]....
        /*0178*/ 	.word	0x00000930
        /*017c*/ 	.word	0x000000ff
        /*0180*/ 	.word	0x00000068
        /*0184*/ 	.short	0x0100
        /*0186*/ 	.byte	0x0d
	.zero		1


	//   ....[14]....
        /*0188*/ 	.word	0x00001840
        /*018c*/ 	.word	0x0000003d
        /*0190*/ 	.word	0x00000000
        /*0194*/ 	.short	0x010a
        /*0196*/ 	.byte	0x31
	.zero		1


	//   ....[15]....
        /*0198*/ 	.word	0x000019f0
        /*019c*/ 	.word	0x00000003
        /*01a0*/ 	.word	0x00000000
        /*01a4*/ 	.short	0x010a
        /*01a6*/ 	.byte	0x3f
	.zero		1


	//   ....[16]....
        /*01a8*/ 	.word	0x00001a30
        /*01ac*/ 	.word	0x00000003
        /*01b0*/ 	.word	0x00000000
        /*01b4*/ 	.short	0x010a
        /*01b6*/ 	.byte	0x3f
	.zero		1


	//   ....[17]....
        /*01b8*/ 	.word	0x00001d30
        /*01bc*/ 	.word	0x000000ff
        /*01c0*/ 	.word	0x00000000
        /*01c4*/ 	.short	0x010a
        /*01c6*/ 	.byte	0x04
	.zero		1


	//   ....[18]....
        /*01c8*/ 	.word	0x00001d70
        /*01cc*/ 	.word	0x000000ff
        /*01d0*/ 	.word	0x00000000
        /*01d4*/ 	.short	0x010a
        /*01d6*/ 	.byte	0x04
	.zero		1


	//   ....[19]....
        /*01d8*/ 	.word	0x00001fe0
        /*01dc*/ 	.word	0x00000005
        /*01e0*/ 	.word	0x00000000
        /*01e4*/ 	.short	0x0101
        /*01e6*/ 	.byte	0x3f
	.zero		1


	//   ....[20]....
        /*01e8*/ 	.word	0x000020e0
        /*01ec*/ 	.word	0x0000003e
        /*01f0*/ 	.word	0x00000000
        /*01f4*/ 	.short	0x0101
        /*01f6*/ 	.byte	0x2c
	.zero		1


	//   ....[21]....
        /*01f8*/ 	.word	0x000021d0
        /*01fc*/ 	.word	0x00000003
        /*0200*/ 	.word	0x00000000
        /*0204*/ 	.short	0x0101
        /*0206*/ 	.byte	0x3f
	.zero		1


	//   ....[22]....
        /*0208*/ 	.word	0x00002290
        /*020c*/ 	.word	0x0000003d
        /*0210*/ 	.word	0x00000010
        /*0214*/ 	.short	0x010a
        /*0216*/ 	.byte	0x31
	.zero		1


	//   ....[23]....
        /*0218*/ 	.word	0x00004680
        /*021c*/ 	.word	0x00000040
        /*0220*/ 	.word	0x00000000
        /*0224*/ 	.short	0x0101
        /*0226*/ 	.byte	0x2c
	.zero		1


	//   ....[24]....
        /*0228*/ 	.word	0x00005170
        /*022c*/ 	.word	0x00000007
        /*0230*/ 	.word	0x00000020
        /*0234*/ 	.short	0x010a
        /*0236*/ 	.byte	0x3f
	.zero		1


	//   ....[25]....
        /*0238*/ 	.word	0x00005550
        /*023c*/ 	.word	0x00000002
        /*0240*/ 	.word	0x00000078
        /*0244*/ 	.short	0x0101
        /*0246*/ 	.byte	0x3f
	.zero		1


	//   ....[26]....
        /*0248*/ 	.word	0x00005cd0
        /*024c*/ 	.word	0x00000005
        /*0250*/ 	.word	0x00000000
        /*0254*/ 	.short	0x010a
        /*0256*/ 	.byte	0x3f
	.zero		1


	//   ....[27]....
        /*0258*/ 	.word	0x00005d50
        /*025c*/ 	.word	0x00000007
        /*0260*/ 	.word	0x00000000
        /*0264*/ 	.short	0x010a
        /*0266*/ 	.byte	0x3f
	.zero		1


	//   ....[28]....
        /*0268*/ 	.word	0x00005de0
        /*026c*/ 	.word	0x00000006
        /*0270*/ 	.word	0x00000000
        /*0274*/ 	.short	0x010a
        /*0276*/ 	.byte	0x3f
	.zero		1


	//   ....[29]....
        /*0278*/ 	.word	0x00005e70
        /*027c*/ 	.word	0x00000003
        /*0280*/ 	.word	0x00000000
        /*0284*/ 	.short	0x010a
        /*0286*/ 	.byte	0x3f
	.zero		1


	//   ....[30]....
        /*0288*/ 	.word	0x00005ed0
        /*028c*/ 	.word	0x0000003f
        /*0290*/ 	.word	0x00000000
        /*0294*/ 	.short	0x010a
        /*0296*/ 	.byte	0x3f
	.zero		1


	//   ....[31]....
        /*0298*/ 	.word	0x00005f20
        /*029c*/ 	.word	0x00000003
        /*02a0*/ 	.word	0x00000000
        /*02a4*/ 	.short	0x010a
        /*02a6*/ 	.byte	0x3f
	.zero		1


	//   ....[32]....
        /*02a8*/ 	.word	0x00005f80
        /*02ac*/ 	.word	0x00000005
        /*02b0*/ 	.word	0x00000000
        /*02b4*/ 	.short	0x010a
        /*02b6*/ 	.byte	0x3f
	.zero		1


	//   ....[33]....
        /*02b8*/ 	.word	0x00005fd0
        /*02bc*/ 	.word	0x0000003f
        /*02c0*/ 	.word	0x00000010
        /*02c4*/ 	.short	0x010a
        /*02c6*/ 	.byte	0x3f
	.zero		1


	//   ....[34]....
        /*02c8*/ 	.word	0x000060a0
        /*02cc*/ 	.word	0x00000007
        /*02d0*/ 	.word	0x00000020
        /*02d4*/ 	.short	0x010a
        /*02d6*/ 	.byte	0x3f
	.zero		1


	//   ....[35]....
        /*02d8*/ 	.word	0x00006170
        /*02dc*/ 	.word	0x00000005
        /*02e0*/ 	.word	0x00000000
        /*02e4*/ 	.short	0x010a
        /*02e6*/ 	.byte	0x3f
	.zero		1


	//   ....[36]....
        /*02e8*/ 	.word	0x000061c0
        /*02ec*/ 	.word	0x00000007
        /*02f0*/ 	.word	0x00000000
        /*02f4*/ 	.short	0x010a
        /*02f6*/ 	.byte	0x3f
	.zero		1


	//   ....[37]....
        /*02f8*/ 	.word	0x00006210
        /*02fc*/ 	.word	0x00000006
        /*0300*/ 	.word	0x00000000
        /*0304*/ 	.short	0x010a
        /*0306*/ 	.byte	0x3f
	.zero		1


	//----- nvinfo : EIATTR_NUM_MBARRIERS
	.align		4
.L_35:
        /*0308*/ 	.byte	0x03, 0x38
        /*030a*/ 	.short	0x000e


	//----- nvinfo : EIATTR_EXIT_INSTR_OFFSETS
	.align		4
        /*030c*/ 	.byte	0x04, 0x1c
        /*030e*/ 	.short	(.L_37 - .L_36)


	//   ....[0]....
.L_36:
        /*0310*/ 	.word	0x00001490


	//   ....[1]....
        /*0314*/ 	.word	0x000014f0


	//   ....[2]....
        /*0318*/ 	.word	0x00004d90


	//   ....[3]....
        /*031c*/ 	.word	0x00004dc0


	//   ....[4]....
        /*0320*/ 	.word	0x00005ec0


	//----- nvinfo : EIATTR_MAX_THREADS
	.align		4
.L_37:
        /*0324*/ 	.byte	0x04, 0x05
        /*0326*/ 	.short	(.L_39 - .L_38)
.L_38:
        /*0328*/ 	.word	0x00000180
        /*032c*/ 	.word	0x00000001
        /*0330*/ 	.word	0x00000001


	//----- nvinfo : EIATTR_CRS_STACK_SIZE
	.align		4
.L_39:
        /*0334*/ 	.byte	0x04, 0x1e
        /*0336*/ 	.short	(.L_41 - .L_40)
.L_40:
        /*0338*/ 	.word	0x00000000


	//----- nvinfo : EIATTR_CBANK_PARAM_SIZE
	.align		4
.L_41:
        /*033c*/ 	.byte	0x03, 0x19
        /*033e*/ 	.short	0x0470


	//----- nvinfo : EIATTR_PARAM_CBANK
	.align		4
        /*0340*/ 	.byte	0x04, 0x0a
        /*0342*/ 	.short	(.L_43 - .L_42)
	.align		4
.L_42:
        /*0344*/ 	.word	index@(.nv.constant0._ZN7cutlass13device_kernelINS_4gemm6kernel13GemmUniversalIN4cute5tupleIJiiiiEEENS1_10collective13CollectiveMmaINS1_34MainloopSm90TmaGmmaWarpSpecializedILi4ENS5_IJNS4_1CILi2EEESB_NSA_ILi1EEEEEENS1_32KernelTmaWarpSpecializedPingpongEEENS5_IJNSA_ILi64EEESG_NSA_ILi32EEEEEENS_10tfloat32_tENS5_IJlSC_lEEESJ_SK_NS4_8TiledMMAINS4_8MMA_AtomIJNS4_4SM904GMMA29MMA_64x64x8_F32TF32TF32_SS_TNILNSO_7ScaleInE1ELSQ_1EEEEEENS4_6LayoutINS5_IJSC_SC_SC_EEENS5_IJNSA_ILi0EEESV_SV_EEEEENS5_IJNS4_10UnderscoreESY_SY_EEEEENS4_23SM90_TMA_LOAD_MULTICASTENS4_14ComposedLayoutINS4_7SwizzleILi3ELi4ELi3EEENS4_18smem_ptr_flag_bitsILi32EEENST_INS5_IJNSA_ILi8EEESH_EEENS5_IJSH_SC_EEEEEEEvNS4_8identityES11_S1B_vS1C_EENS_8epilogue10collective6detail29Sm90TmaWarpSpecializedAdapterINS1F_15DefaultEpilogueISJ_SK_SK_NS1E_6thread17LinearCombinationISJ_Li1EffLNS1J_9ScaleType4KindE0ELNS_15FloatRoundStyleE2ESJ_EENS1_15EpilogueDefaultEEEEEvvEEEEvNT_6ParamsE)
        /*0348*/ 	.short	0x0210
        /*034a*/ 	.short	0x0470


	//----- nvinfo : EIATTR_SW_WAR
	.align		4
.L_43:
        /*034c*/ 	.byte	0x04, 0x36
        /*034e*/ 	.short	(.L_45 - .L_44)
.L_44:
        /*0350*/ 	.word	0x00000008
.L_45:


//--------------------- .nv.callgraph             --------------------------
	.section	.nv.callgraph,"",@"SHT_CUDA_CALLGRAPH"
	.align	4
	.sectionentsize	8
	.align		4
        /*0000*/ 	.word	0x00000000
	.align		4
        /*0004*/ 	.word	0xffffffff
	.align		4
        /*0008*/ 	.word	index@(_ZN7cutlass13device_kernelINS_4gemm6kernel13GemmUniversalIN4cute5tupleIJiiiiEEENS1_10collective13CollectiveMmaINS1_34MainloopSm90TmaGmmaWarpSpecializedILi4ENS5_IJNS4_1CILi2EEESB_NSA_ILi1EEEEEENS1_32KernelTmaWarpSpecializedPingpongEEENS5_IJNSA_ILi64EEESG_NSA_ILi32EEEEEENS_10tfloat32_tENS5_IJlSC_lEEESJ_SK_NS4_8TiledMMAINS4_8MMA_AtomIJNS4_4SM904GMMA29MMA_64x64x8_F32TF32TF32_SS_TNILNSO_7ScaleInE1ELSQ_1EEEEEENS4_6LayoutINS5_IJSC_SC_SC_EEENS5_IJNSA_ILi0EEESV_SV_EEEEENS5_IJNS4_10UnderscoreESY_SY_EEEEENS4_23SM90_TMA_LOAD_MULTICASTENS4_14ComposedLayoutINS4_7SwizzleILi3ELi4ELi3EEENS4_18smem_ptr_flag_bitsILi32EEENST_INS5_IJNSA_ILi8EEESH_EEENS5_IJSH_SC_EEEEEEEvNS4_8identityES11_S1B_vS1C_EENS_8epilogue10collective6detail29Sm90TmaWarpSpecializedAdapterINS1F_15DefaultEpilogueISJ_SK_SK_NS1E_6thread17LinearCombinationISJ_Li1EffLNS1J_9ScaleType4KindE0ELNS_15FloatRoundStyleE2ESJ_EENS1_15EpilogueDefaultEEEEEvvEEEEvNT_6ParamsE)
	.align		4
        /*000c*/ 	.word	index@(__assertfail)
	.align		4
        /*0010*/ 	.word	0x00000000
	.align		4
        /*0014*/ 	.word	0xfffffffe
	.align		4
        /*0018*/ 	.word	0x00000000
	.align		4
        /*001c*/ 	.word	0xfffffffd
	.align		4
        /*0020*/ 	.word	0x00000000
	.align		4
        /*0024*/ 	.word	0xfffffffc


//--------------------- .nv.constant4             --------------------------
	.section	.nv.constant4,"a",@progbits
	.align	8
	.align		8
.nv.constant4:
        /*0000*/ 	.dword	__assertfail
	.align		8
        /*0008*/ 	.dword	__unnamed_1
	.align		8
        /*0010*/ 	.dword	_ZN39_INTERNAL_06fbb3ca_4_k_cu_65d742ce_66834cuda3std3__45__cpo5beginE
	.align		8
        /*0018*/ 	.dword	_ZN39_INTERNAL_06fbb3ca_4_k_cu_65d742ce_66834cuda3std3__45__cpo3endE
	.align		8
        /*0020*/ 	.dword	_ZN39_INTERNAL_06fbb3ca_4_k_cu_65d742ce_66834cuda3std3__45__cpo6cbeginE
	.align		8
        /*0028*/ 	.dword	_ZN39_INTERNAL_06fbb3ca_4_k_cu_65d742ce_66834cuda3std3__45__cpo4cendE
	.align		8
        /*0030*/ 	.dword	_ZN39_INTERNAL_06fbb3ca_4_k_cu_65d742ce_66834cuda3std3__441_GLOBAL__N__06fbb3ca_4_k_cu_65d742ce_66836ignoreE
	.align		8
        /*0038*/ 	.dword	_ZN39_INTERNAL_06fbb3ca_4_k_cu_65d742ce_66834cuda3std3__419piecewise_constructE
	.align		8
        /*0040*/ 	.dword	_ZN39_INTERNAL_06fbb3ca_4_k_cu_65d742ce_66834cuda3std3__48in_placeE
	.align		8
        /*0048*/ 	.dword	_ZN39_INTERNAL_06fbb3ca_4_k_cu_65d742ce_66834cuda3std6ranges3__45__cpo4swapE
	.align		8
        /*0050*/ 	.dword	_ZN39_INTERNAL_06fbb3ca_4_k_cu_65d742ce_66834cuda3std6ranges3__45__cpo9iter_moveE
	.align		8
        /*0058*/ 	.dword	_ZN39_INTERNAL_06fbb3ca_4_k_cu_65d742ce_66834cute7productE
	.align		8
        /*0060*/ 	.dword	_ZN39_INTERNAL_06fbb3ca_4_k_cu_65d742ce_66834cute1_E
	.align		8
        /*0068*/ 	.dword	$str$22
	.align		8
        /*0070*/ 	.dword	$str$23


//--------------------- .text._ZN7cutlass13device_kernelINS_4gemm6kernel13GemmUniversalIN4cute5tupleIJiiiiEEENS1_10collective13CollectiveMmaINS1_34MainloopSm90TmaGmmaWarpSpecializedILi4ENS5_IJNS4_1CILi2EEESB_NSA_ILi1EEEEEENS1_32KernelTmaWarpSpecializedPingpongEEENS5_IJNSA_ILi64EEESG_NSA_ILi32EEEEEENS_10tfloat32_tENS5_IJlSC_lEEESJ_SK_NS4_8TiledMMAINS4_8MMA_AtomIJNS4_4SM904GMMA29MMA_64x64x8_F32TF32TF32_SS_TNILNSO_7ScaleInE1ELSQ_1EEEEEENS4_6LayoutINS5_IJSC_SC_SC_EEENS5_IJNSA_ILi0EEESV_SV_EEEEENS5_IJNS4_10UnderscoreESY_SY_EEEEENS4_23SM90_TMA_LOAD_MULTICASTENS4_14ComposedLayoutINS4_7SwizzleILi3ELi4ELi3EEENS4_18smem_ptr_flag_bitsILi32EEENST_INS5_IJNSA_ILi8EEESH_EEENS5_IJSH_SC_EEEEEEEvNS4_8identityES11_S1B_vS1C_EENS_8epilogue10collective6detail29Sm90TmaWarpSpecializedAdapterINS1F_15DefaultEpilogueISJ_SK_SK_NS1E_6thread17LinearCombinationISJ_Li1EffLNS1J_9ScaleType4KindE0ELNS_15FloatRoundStyleE2ESJ_EENS1_15EpilogueDefaultEEEEEvvEEEEvNT_6ParamsE --------------------------
	.section	.text._ZN7cutlass13device_kernelINS_4gemm6kernel13GemmUniversalIN4cute5tupleIJiiiiEEENS1_10collective13CollectiveMmaINS1_34MainloopSm90TmaGmmaWarpSpecializedILi4ENS5_IJNS4_1CILi2EEESB_NSA_ILi1EEEEEENS1_32KernelTmaWarpSpecializedPingpongEEENS5_IJNSA_ILi64EEESG_NSA_ILi32EEEEEENS_10tfloat32_tENS5_IJlSC_lEEESJ_SK_NS4_8TiledMMAINS4_8MMA_AtomIJNS4_4SM904GMMA29MMA_64x64x8_F32TF32TF32_SS_TNILNSO_7ScaleInE1ELSQ_1EEEEEENS4_6LayoutINS5_IJSC_SC_SC_EEENS5_IJNSA_ILi0EEESV_SV_EEEEENS5_IJNS4_10UnderscoreESY_SY_EEEEENS4_23SM90_TMA_LOAD_MULTICASTENS4_14ComposedLayoutINS4_7SwizzleILi3ELi4ELi3EEENS4_18smem_ptr_flag_bitsILi32EEENST_INS5_IJNSA_ILi8EEESH_EEENS5_IJSH_SC_EEEEEEEvNS4_8identityES11_S1B_vS1C_EENS_8epilogue10collective6detail29Sm90TmaWarpSpecializedAdapterINS1F_15DefaultEpilogueISJ_SK_SK_NS1E_6thread17LinearCombinationISJ_Li1EffLNS1J_9ScaleType4KindE0ELNS_15FloatRoundStyleE2ESJ_EENS1_15EpilogueDefaultEEEEEvvEEEEvNT_6ParamsE,"ax",@progbits
	.align	128
.text._ZN7cutlass13device_kernelINS_4gemm6kernel13GemmUniversalIN4cute5tupleIJiiiiEEENS1_10collective13CollectiveMmaINS1_34MainloopSm90TmaGmmaWarpSpecializedILi4ENS5_IJNS4_1CILi2EEESB_NSA_ILi1EEEEEENS1_32KernelTmaWarpSpecializedPingpongEEENS5_IJNSA_ILi64EEESG_NSA_ILi32EEEEEENS_10tfloat32_tENS5_IJlSC_lEEESJ_SK_NS4_8TiledMMAINS4_8MMA_AtomIJNS4_4SM904GMMA29MMA_64x64x8_F32TF32TF32_SS_TNILNSO_7ScaleInE1ELSQ_1EEEEEENS4_6LayoutINS5_IJSC_SC_SC_EEENS5_IJNSA_ILi0EEESV_SV_EEEEENS5_IJNS4_10UnderscoreESY_SY_EEEEENS4_23SM90_TMA_LOAD_MULTICASTENS4_14ComposedLayoutINS4_7SwizzleILi3ELi4ELi3EEENS4_18smem_ptr_flag_bitsILi32EEENST_INS5_IJNSA_ILi8EEESH_EEENS5_IJSH_SC_EEEEEEEvNS4_8identityES11_S1B_vS1C_EENS_8epilogue10collective6detail29Sm90TmaWarpSpecializedAdapterINS1F_15DefaultEpilogueISJ_SK_SK_NS1E_6thread17LinearCombinationISJ_Li1EffLNS1J_9ScaleType4KindE0ELNS_15FloatRoundStyleE2ESJ_EENS1_15EpilogueDefaultEEEEEvvEEEEvNT_6ParamsE:
        .type           _ZN7cutlass13device_kernelINS_4gemm6kernel13GemmUniversalIN4cute5tupleIJiiiiEEENS1_10collective13CollectiveMmaINS1_34MainloopSm90TmaGmmaWarpSpecializedILi4ENS5_IJNS4_1CILi2EEESB_NSA_ILi1EEEEEENS1_32KernelTmaWarpSpecializedPingpongEEENS5_IJNSA_ILi64EEESG_NSA_ILi32EEEEEENS_10tfloat32_tENS5_IJlSC_lEEESJ_SK_NS4_8TiledMMAINS4_8MMA_AtomIJNS4_4SM904GMMA29MMA_64x64x8_F32TF32TF32_SS_TNILNSO_7ScaleInE1ELSQ_1EEEEEENS4_6LayoutINS5_IJSC_SC_SC_EEENS5_IJNSA_ILi0EEESV_SV_EEEEENS5_IJNS4_10UnderscoreESY_SY_EEEEENS4_23SM90_TMA_LOAD_MULTICASTENS4_14ComposedLayoutINS4_7SwizzleILi3ELi4ELi3EEENS4_18smem_ptr_flag_bitsILi32EEENST_INS5_IJNSA_ILi8EEESH_EEENS5_IJSH_SC_EEEEEEEvNS4_8identityES11_S1B_vS1C_EENS_8epilogue10collective6detail29Sm90TmaWarpSpecializedAdapterINS1F_15DefaultEpilogueISJ_SK_SK_NS1E_6thread17LinearCombinationISJ_Li1EffLNS1J_9ScaleType4KindE0ELNS_15FloatRoundStyleE2ESJ_EENS1_15EpilogueDefaultEEEEEvvEEEEvNT_6ParamsE,@function
        .size           _ZN7cutlass13device_kernelINS_4gemm6kernel13GemmUniversalIN4cute5tupleIJiiiiEEENS1_10collective13CollectiveMmaINS1_34MainloopSm90TmaGmmaWarpSpecializedILi4ENS5_IJNS4_1CILi2EEESB_NSA_ILi1EEEEEENS1_32KernelTmaWarpSpecializedPingpongEEENS5_IJNSA_ILi64EEESG_NSA_ILi32EEEEEENS_10tfloat32_tENS5_IJlSC_lEEESJ_SK_NS4_8TiledMMAINS4_8MMA_AtomIJNS4_4SM904GMMA29MMA_64x64x8_F32TF32TF32_SS_TNILNSO_7ScaleInE1ELSQ_1EEEEEENS4_6LayoutINS5_IJSC_SC_SC_EEENS5_IJNSA_ILi0EEESV_SV_EEEEENS5_IJNS4_10UnderscoreESY_SY_EEEEENS4_23SM90_TMA_LOAD_MULTICASTENS4_14ComposedLayoutINS4_7SwizzleILi3ELi4ELi3EEENS4_18smem_ptr_flag_bitsILi32EEENST_INS5_IJNSA_ILi8EEESH_EEENS5_IJSH_SC_EEEEEEEvNS4_8identityES11_S1B_vS1C_EENS_8epilogue10collective6detail29Sm90TmaWarpSpecializedAdapterINS1F_15DefaultEpilogueISJ_SK_SK_NS1E_6thread17LinearCombinationISJ_Li1EffLNS1J_9ScaleType4KindE0ELNS_15FloatRoundStyleE2ESJ_EENS1_15EpilogueDefaultEEEEEvvEEEEvNT_6ParamsE,(.L_x_136 - _ZN7cutlass13device_kernelINS_4gemm6kernel13GemmUniversalIN4cute5tupleIJiiiiEEENS1_10collective13CollectiveMmaINS1_34MainloopSm90TmaGmmaWarpSpecializedILi4ENS5_IJNS4_1CILi2EEESB_NSA_ILi1EEEEEENS1_32KernelTmaWarpSpecializedPingpongEEENS5_IJNSA_ILi64EEESG_NSA_ILi32EEEEEENS_10tfloat32_tENS5_IJlSC_lEEESJ_SK_NS4_8TiledMMAINS4_8MMA_AtomIJNS4_4SM904GMMA29MMA_64x64x8_F32TF32TF32_SS_TNILNSO_7ScaleInE1ELSQ_1EEEEEENS4_6LayoutINS5_IJSC_SC_SC_EEENS5_IJNSA_ILi0EEESV_SV_EEEEENS5_IJNS4_10UnderscoreESY_SY_EEEEENS4_23SM90_TMA_LOAD_MULTICASTENS4_14ComposedLayoutINS4_7SwizzleILi3ELi4ELi3EEENS4_18smem_ptr_flag_bitsILi32EEENST_INS5_IJNSA_ILi8EEESH_EEENS5_IJSH_SC_EEEEEEEvNS4_8identityES11_S1B_vS1C_EENS_8epilogue10collective6detail29Sm90TmaWarpSpecializedAdapterINS1F_15DefaultEpilogueISJ_SK_SK_NS1E_6thread17LinearCombinationISJ_Li1EffLNS1J_9ScaleType4KindE0ELNS_15FloatRoundStyleE2ESJ_EENS1_15EpilogueDefaultEEEEEvvEEEEvNT_6ParamsE)
        .other          _ZN7cutlass13device_kernelINS_4gemm6kernel13GemmUniversalIN4cute5tupleIJiiiiEEENS1_10collective13CollectiveMmaINS1_34MainloopSm90TmaGmmaWarpSpecializedILi4ENS5_IJNS4_1CILi2EEESB_NSA_ILi1EEEEEENS1_32KernelTmaWarpSpecializedPingpongEEENS5_IJNSA_ILi64EEESG_NSA_ILi32EEEEEENS_10tfloat32_tENS5_IJlSC_lEEESJ_SK_NS4_8TiledMMAINS4_8MMA_AtomIJNS4_4SM904GMMA29MMA_64x64x8_F32TF32TF32_SS_TNILNSO_7ScaleInE1ELSQ_1EEEEEENS4_6LayoutINS5_IJSC_SC_SC_EEENS5_IJNSA_ILi0EEESV_SV_EEEEENS5_IJNS4_10UnderscoreESY_SY_EEEEENS4_23SM90_TMA_LOAD_MULTICASTENS4_14ComposedLayoutINS4_7SwizzleILi3ELi4ELi3EEENS4_18smem_ptr_flag_bitsILi32EEENST_INS5_IJNSA_ILi8EEESH_EEENS5_IJSH_SC_EEEEEEEvNS4_8identityES11_S1B_vS1C_EENS_8epilogue10collective6detail29Sm90TmaWarpSpecializedAdapterINS1F_15DefaultEpilogueISJ_SK_SK_NS1E_6thread17LinearCombinationISJ_Li1EffLNS1J_9ScaleType4KindE0ELNS_15FloatRoundStyleE2ESJ_EENS1_15EpilogueDefaultEEEEEvvEEEEvNT_6ParamsE,@"STO_CUDA_ENTRY STV_DEFAULT"
_ZN7cutlass13device_kernelINS_4gemm6kernel13GemmUniversalIN4cute5tupleIJiiiiEEENS1_10collective13CollectiveMmaINS1_34MainloopSm90TmaGmmaWarpSpecializedILi4ENS5_IJNS4_1CILi2EEESB_NSA_ILi1EEEEEENS1_32KernelTmaWarpSpecializedPingpongEEENS5_IJNSA_ILi64EEESG_NSA_ILi32EEEEEENS_10tfloat32_tENS5_IJlSC_lEEESJ_SK_NS4_8TiledMMAINS4_8MMA_AtomIJNS4_4SM904GMMA29MMA_64x64x8_F32TF32TF32_SS_TNILNSO_7ScaleInE1ELSQ_1EEEEEENS4_6LayoutINS5_IJSC_SC_SC_EEENS5_IJNSA_ILi0EEESV_SV_EEEEENS5_IJNS4_10UnderscoreESY_SY_EEEEENS4_23SM90_TMA_LOAD_MULTICASTENS4_14ComposedLayoutINS4_7SwizzleILi3ELi4ELi3EEENS4_18smem_ptr_flag_bitsILi32EEENST_INS5_IJNSA_ILi8EEESH_EEENS5_IJSH_SC_EEEEEEEvNS4_8identityES11_S1B_vS1C_EENS_8epilogue10collective6detail29Sm90TmaWarpSpecializedAdapterINS1F_15DefaultEpilogueISJ_SK_SK_NS1E_6thread17LinearCombinationISJ_Li1EffLNS1J_9ScaleType4KindE0ELNS_15FloatRoundStyleE2ESJ_EENS1_15EpilogueDefaultEEEEEvvEEEEvNT_6ParamsE:
[----:B------:R-:W0:Y:S01]  /*0000*/  LDC R1, c[0x0][0x28] ;  /* 0x00000a00ff017b82 */ /* 0x000e220000000800 */
[----:B------:R-:W1:Y:S01]  /*0010*/  S2R R0, SR_TID.X ;  /* 0x0000000000007919 */ /* 0x000e620000002100 */
[----:B------:R-:W-:Y:S01]  /*0020*/  ELECT P0, URZ, PT ;  /* 0x00000000003f782f */ /* 0x000fe20003800000 */
[----:B------:R-:W-:Y:S01]  /*0030*/  BSSY B0, `(.L_x_0) ;  /* 0x0000014000007945 */ /* 0x000fe20003800000 */
[--C-:B-1----:R-:W-:Y:S02]  /*0040*/  SHF.R.U32.HI R2, RZ, 0x5, R0.reuse ;  /* 0x00000005ff027819 */ /* 0x102fe40000011600 */
[----:B------:R-:W-:-:S03]  /*0050*/  SHF.R.U32.HI R4, RZ, 0x7, R0 ;  /* 0x00000007ff047819 */ /* 0x000fc60000011600 */
[----:B------:R-:W1:Y:S02]  /*0060*/  SHFL.IDX PT, R3, R2, RZ, 0x1f ;  /* 0x00001fff02037589 */ /* 0x000e6400000e0000 */
[----:B-1----:R-:W-:Y:S02]  /*0070*/  R2UR UR6, R3 ;  /* 0x00000000030672ca */ /* 0x002fe400000e0000 */
[----:B------:R1:W2:Y:S11]  /*0080*/  SHFL.IDX PT, R3, R4, RZ, 0x1f ;  /* 0x00001fff04037589 */ /* 0x0002b600000e0000 */
[----:B------:R-:W-:-:S02]  /*0090*/  USHF.R.S32.HI UR4, URZ, 0x1f, UR6 ;  /* 0x0000001f3f047899 */ /* 0x000fc40008011406 */
[----:B------:R-:W-:Y:S02]  /*00a0*/  ISETP.NE.OR P0, PT, RZ, UR6, !P0 ;  /* 0x00000006ff007c0c */ /* 0x000fe4000c705670 */
[----:B------:R-:W-:-:S04]  /*00b0*/  ULEA.HI UR4, UR4, UR6, URZ, 0x2 ;  /* 0x0000000604047291 */ /* 0x000fc8000f8f103f */
[----:B------:R-:W-:-:S04]  /*00c0*/  ULOP3.LUT UR4, UR4, 0xfffffffc, URZ, 0xc0, !UPT ;  /* 0xfffffffc04047892 */ /* 0x000fc8000f8ec03f */
[----:B------:R-:W-:-:S03]  /*00d0*/  UIADD3 UR6, UR6, -UR4, URZ ;  /* 0x8000000406067290 */ /* 0x000fc6000fffe03f */
[----:B012---:R-:W-:Y:S09]  /*00e0*/  @P0 BRA `(.L_x_1) ;  /* 0x0000000000200947 */ /* 0x007ff20003800000 */
[----:B------:R-:W-:Y:S02]  /*00f0*/  ULDC.64 UR4, c[0x0][0x198] ;  /* 0x0000660000047ab9 */ /* 0x000fe40000000a00 */
[----:B------:R-:W-:Y:S02]  /*0100*/  UIADD3 UR8, UP0, UR4, 0xf0, URZ ;  /* 0x000000f004087890 */ /* 0x000fe4000ff1e03f */
[----:B------:R-:W-:Y:S02]  /*0110*/  UIADD3 UR4, UP1, UR4, 0x1f0, URZ ;  /* 0x000001f004047890 */ /* 0x000fe4000ff3e03f */
[----:B------:R-:W-:Y:S02]  /*0120*/  UIADD3.X UR9, URZ, UR5, URZ, UP0, !UPT ;  /* 0x000000053f097290 */ /* 0x000fe400087fe43f */
[----:B------:R-:W-:-:S07]  /*0130*/  UIADD3.X UR5, URZ, UR5, URZ, UP1, !UPT ;  /* 0x000000053f057290 */ /* 0x000fce0008ffe43f */
[----:B------:R0:W-:Y:S02]  /*0140*/  UTMACCTL.PF [UR8] ;  /* 0x00000000080079b9 */ /* 0x0001e40008040000 */
[----:B------:R0:W-:Y:S02]  /*0150*/  UTMACCTL.PF [UR4] ;  /* 0x00000000040079b9 */ /* 0x0001e40008040000 */
[----:B0-----:R-:W-:Y:S01]  /*0160*/  NOP ;  /* 0x0000000000007918 */ /* 0x001fe20000000000 */
.L_x_1:
[----:B------:R-:W-:Y:S05]  /*0170*/  BSYNC B0 ;  /* 0x0000000000007941 */ /* 0x000fea0003800000 */
.L_x_0:
[----:B------:R-:W0:Y:S01]  /*0180*/  SHFL.IDX PT, R5, R2, RZ, 0x1f ;  /* 0x00001fff02057589 */ /* 0x000e2200000e0000 */
[----:B------:R-:W-:Y:S01]  /*0190*/  R2UR UR19, R3 ;  /* 0x00000000031372ca */ /* 0x000fe200000e0000 */
[----:B------:R-:W-:-:S04]  /*01a0*/  UISETP.NE.AND UP0, UPT, UR6, 0x3, UPT ;  /* 0x000000030600788c */ /* 0x000fc8000bf05270 */
[----:B------:R-:W-:-:S08]  /*01b0*/  UISETP.EQ.OR UP0, UPT, UR6, URZ, !UP0 ;  /* 0x0000003f0600728c */ /* 0x000fd0000c702670 */
[----:B------:R-:W-:Y:S02]  /*01c0*/  UIADD3 UR14, UR19, -0x1, URZ ;  /* 0xffffffff130e7890 */ /* 0x000fe4000fffe03f */
[----:B------:R-:W-:Y:S02]  /*01d0*/  UISETP.EQ.AND UP0, UPT, UR19, URZ, UP0 ;  /* 0x0000003f1300728c */ /* 0x000fe40008702270 */
[----:B------:R-:W-:Y:S02]  /*01e0*/  UISETP.GE.U32.AND UP1, UPT, UR14, 0x2, UPT ;  /* 0x000000020e00788c */ /* 0x000fe4000bf26070 */
[----:B------:R-:W-:Y:S01]  /*01f0*/  USEL UR36, URZ, 0x1, !UP0 ;  /* 0x000000013f247887 */ /* 0x000fe2000c000000 */
[----:B0-----:R-:W-:-:S03]  /*0200*/  ISETP.NE.AND P0, PT, R5, RZ, PT ;  /* 0x000000ff0500720c */ /* 0x001fc60003f05270 */
[----:B------:R-:W-:-:S10]  /*0210*/  USEL UR36, UR36, 0x2, UP1 ;  /* 0x0000000224247887 */ /* 0x000fd40008800000 */
[----:B------:R-:W-:Y:S05]  /*0220*/  @P0 BRA `(.L_x_2) ;  /* 0x0000000000580947 */ /* 0x000fea0003800000 */
[----:B------:R-:W0:Y:S01]  /*0230*/  S2UR UR7, SR_CgaCtaId ;  /* 0x00000000000779c3 */ /* 0x000e220000008800 */
[----:B------:R-:W-:Y:S01]  /*0240*/  UMOV UR4, 0x400 ;  /* 0x0000040000047882 */ /* 0x000fe20000000000 */
[----:B------:R-:W-:Y:S01]  /*0250*/  UMOV UR5, 0x1 ;  /* 0x0000000100057882 */ /* 0x000fe20000000000 */
[----:B------:R-:W-:Y:S01]  /*0260*/  UMOV UR8, 0x3 ;  /* 0x0000000300087882 */ /* 0x000fe20000000000 */
[----:B------:R-:W-:Y:S01]  /*0270*/  ELECT P0, URZ, PT ;  /* 0x00000000003f782f */ /* 0x000fe20003800000 */
[----:B------:R-:W-:-:S04]  /*0280*/  UIADD3 UR8, -UR8, 0x100000, URZ ;  /* 0x0010000008087890 */ /* 0x000fc8000fffe13f */
[----:B------:R-:W-:Y:S02]  /*0290*/  USHF.L.U32 UR9, UR8, 0xb, URZ ;  /* 0x0000000b08097899 */ /* 0x000fe4000800063f */
[----:B------:R-:W-:Y:S02]  /*02a0*/  USHF.L.U32 UR8, UR8, 0x1, URZ ;  /* 0x0000000108087899 */ /* 0x000fe4000800063f */
[----:B0-----:R-:W-:Y:S02]  /*02b0*/  ULEA UR7, UR7, UR4, 0x18 ;  /* 0x0000000407077291 */ /* 0x001fe4000f8ec03f */
[----:B------:R-:W-:-:S04]  /*02c0*/  UIADD3 UR4, -UR5, 0x100000, URZ ;  /* 0x0010000005047890 */ /* 0x000fc8000fffe13f */
[----:B------:R-:W-:Y:S02]  /*02d0*/  USHF.L.U32 UR5, UR4, 0xb, URZ ;  /* 0x0000000b04057899 */ /* 0x000fe4000800063f */
[----:B------:R-:W-:Y:S01]  /*02e0*/  USHF.L.U32 UR4, UR4, 0x1, URZ ;  /* 0x0000000104047899 */ /* 0x000fe2000800063f */
[----:B------:R-:W0:Y:S11]  /*02f0*/  FENCE.VIEW.ASYNC.S ;  /* 0x00000000000073c6 */ /* 0x000e360000000000 */
[----:B0-----:R0:W1:Y:S01]  /*0300*/  SYNCS.EXCH.64 URZ, [UR7], UR4 ;  /* 0x00000004073f75b2 */ /* 0x0010620008000100 */
[----:B------:R0:W2:Y:S01]  /*0310*/  SYNCS.EXCH.64 URZ, [UR7+0x20], UR8 ;  /* 0x00002008073f75b2 */ /* 0x0000a20008000100 */
[----:B------:R0:W3:Y:S01]  /*0320*/  SYNCS.EXCH.64 URZ, [UR7+0x8], UR4 ;  /* 0x00000804073f75b2 */ /* 0x0000e20008000100 */
[----:B------:R0:W4:Y:S01]  /*0330*/  SYNCS.EXCH.64 URZ, [UR7+0x28], UR8 ;  /* 0x00002808073f75b2 */ /* 0x0001220008000100 */
[----:B------:R0:W0:Y:S01]  /*0340*/  SYNCS.EXCH.64 URZ, [UR7+0x10], UR4 ;  /* 0x00001004073f75b2 */ /* 0x0000220008000100 */
[----:B------:R0:W0:Y:S01]  /*0350*/  SYNCS.EXCH.64 URZ, [UR7+0x30], UR8 ;  /* 0x00003008073f75b2 */ /* 0x0000220008000100 */
[----:B------:R0:W0:Y:S01]  /*0360*/  SYNCS.EXCH.64 URZ, [UR7+0x18], UR4 ;  /* 0x00001804073f75b2 */ /* 0x0000220008000100 */
[----:B------:R0:W0:Y:S01]  /*0370*/  SYNCS.EXCH.64 URZ, [UR7+0x38], UR8 ;  /* 0x00003808073f75b2 */ /* 0x0000220008000100 */
[----:B------:R-:W-:Y:S01]  /*0380*/  NOP ;  /* 0x0000000000007918 */ /* 0x000fe20000000000 */
.L_x_2:
[----:B------:R-:W5:Y:S01]  /*0390*/  S2UR UR15, SR_CTAID.X ;  /* 0x00000000000f79c3 */ /* 0x000f620000002500 */
[----:B------:R-:W1:Y:S01]  /*03a0*/  SHFL.IDX PT, R8, R2, RZ, 0x1f ;  /* 0x00001fff02087589 */ /* 0x000e6200000e0000 */
[----:B------:R-:W-:Y:S01]  /*03b0*/  SHF.R.S32.HI R3, RZ, 0x1f, R0 ;  /* 0x0000001fff037819 */ /* 0x000fe20000011400 */
[----:B0-----:R-:W-:Y:S01]  /*03c0*/  ULDC UR4, c[0x0][0x150] ;  /* 0x0000540000047ab9 */ /* 0x001fe20000000800 */
[----:B------:R-:W-:Y:S01]  /*03d0*/  ELECT P0, URZ, PT ;  /* 0x00000000003f782f */ /* 0x000fe20003800000 */
[----:B------:R0:W2:Y:S01]  /*03e0*/  SHFL.IDX PT, R9, R2, RZ, 0x1f ;  /* 0x00001fff02097589 */ /* 0x0000a200000e0000 */
[----:B------:R-:W-:Y:S02]  /*03f0*/  LEA.HI R3, R3, R0, RZ, 0x7 ;  /* 0x0000000003037211 */ /* 0x000fe400078f38ff */
[----:B------:R-:W-:Y:S01]  /*0400*/  ELECT P1, URZ, PT ;  /* 0x00000000003f782f */ /* 0x000fe20003820000 */
[----:B------:R-:W3:Y:S01]  /*0410*/  S2UR UR8, SR_CTAID.Y ;  /* 0x00000000000879c3 */ /* 0x000ee20000002600 */
[----:B------:R-:W-:Y:S01]  /*0420*/  ULDC UR7, c[0x0][0x144] ;  /* 0x0000510000077ab9 */ /* 0x000fe20000000800 */
[----:B------:R-:W-:Y:S01]  /*0430*/  LOP3.LUT R3, R3, 0xffffff80, RZ, 0xc0, !PT ;  /* 0xffffff8003037812 */ /* 0x000fe200078ec0ff */
[----:B------:R-:W-:Y:S01]  /*0440*/  UMOV UR18, 0x80 ;  /* 0x0000008000127882 */ /* 0x000fe20000000000 */
[----:B------:R-:W-:Y:S01]  /*0450*/  NOP ;  /* 0x0000000000007918 */ /* 0x000fe20000000000 */
[----:B0-----:R-:W-:Y:S01]  /*0460*/  SHF.R.S32.HI R2, RZ, 0x1f, R5 ;  /* 0x0000001fff027819 */ /* 0x001fe20000011405 */
[----:B------:R-:W-:Y:S01]  /*0470*/  NOP ;  /* 0x0000000000007918 */ /* 0x000fe20000000000 */
[----:B------:R-:W-:Y:S01]  /*0480*/  IMAD.IADD R3, R0, 0x1, -R3 ;  /* 0x0000000100037824 */ /* 0x000fe200078e0a03 */
[----:B------:R-:W-:Y:S01]  /*0490*/  ULDC UR17, c[0x0][0x148] ;  /* 0x0000520000117ab9 */ /* 0x000fe20000000800 */
[----:B------:R-:W-:Y:S01]  /*04a0*/  LEA.HI R2, R2, R5, RZ, 0x2 ;  /* 0x0000000502027211 */ /* 0x000fe200078f10ff */
[----:B------:R-:W-:Y:S01]  /*04b0*/  IMAD.MOV.U32 R23, RZ, RZ, 0x1 ;  /* 0x00000001ff177424 */ /* 0x000fe200078e00ff */
[----:B------:R-:W-:-:S02]  /*04c0*/  ISETP.NE.AND P2, PT, RZ, UR19, PT ;  /* 0x00000013ff007c0c */ /* 0x000fc4000bf45270 */
[----:B------:R-:W-:Y:S02]  /*04d0*/  SHF.R.S32.HI R6, RZ, 0x1f, R3 ;  /* 0x0000001fff067819 */ /* 0x000fe40000011403 */
[----:B------:R-:W-:Y:S02]  /*04e0*/  LOP3.LUT R2, R2, 0x3ffffffc, RZ, 0xc0, !PT ;  /* 0x3ffffffc02027812 */ /* 0x000fe400078ec0ff */
[----:B-----5:R-:W-:Y:S02]  /*04f0*/  I2FP.F32.U32 R10, UR15 ;  /* 0x0000000f000a7c45 */ /* 0x020fe40008201000 */
[----:B------:R-:W-:Y:S01]  /*0500*/  LEA.HI R7, R6, R3, RZ, 0x3 ;  /* 0x0000000306077211 */ /* 0x000fe200078f18ff */
[----:B------:R-:W-:Y:S01]  /*0510*/  IMAD.IADD R2, R5, 0x1, -R2 ;  /* 0x0000000105027824 */ /* 0x000fe200078e0a02 */
[----:B-1----:R-:W-:Y:S01]  /*0520*/  ISETP.NE.OR P0, PT, R8, RZ, !P0 ;  /* 0x000000ff0800720c */ /* 0x002fe20004705670 */
[----:B------:R-:W-:Y:S01]  /*0530*/  FMUL R10, R10, UR4 ;  /* 0x000000040a0a7c20 */ /* 0x000fe20008400000 */
[--C-:B------:R-:W-:Y:S01]  /*0540*/  SHF.R.S32.HI R8, RZ, 0x3, R7.reuse ;  /* 0x00000003ff087819 */ /* 0x100fe20000011407 */
[----:B------:R-:W-:Y:S01]  /*0550*/  ULDC UR4, c[0x0][0x154] ;  /* 0x0000550000047ab9 */ /* 0x000fe20000000800 */
[----:B------:R-:W-:-:S02]  /*0560*/  SHF.R.S32.HI R7, RZ, 0x1f, R7 ;  /* 0x0000001fff077819 */ /* 0x000fc40000011407 */
[----:B--2---:R-:W-:Y:S01]  /*0570*/  ISETP.NE.OR P1, PT, R9, RZ, !P1 ;  /* 0x000000ff0900720c */ /* 0x004fe20004f25670 */
[----:B------:R-:W0:Y:S01]  /*0580*/  F2I.U32.TRUNC.NTZ R10, R10 ;  /* 0x0000000a000a7305 */ /* 0x000e22000020f000 */
[----:B------:R-:W-:Y:S02]  /*0590*/  LEA.HI R7, R7, R8, RZ, 0x2 ;  /* 0x0000000807077211 */ /* 0x000fe400078f10ff */
[----:B---3--:R-:W-:Y:S02]  /*05a0*/  I2FP.F32.U32 R9, UR8 ;  /* 0x0000000800097c45 */ /* 0x008fe40008201000 */
[----:B------:R-:W-:Y:S01]  /*05b0*/  LOP3.LUT R7, R7, 0xfffffffc, RZ, 0xc0, !PT ;  /* 0xfffffffc07077812 */ /* 0x000fe200078ec0ff */
[----:B------:R-:W-:Y:S02]  /*05c0*/  VOTEU.ALL UP0, P0 ;  /* 0x00000000003f7886 */ /* 0x000fe40000000000 */
[----:B------:R-:W-:Y:S02]  /*05d0*/  FMUL R9, R9, UR4 ;  /* 0x0000000409097c20 */ /* 0x000fe40008400000 */
[----:B------:R-:W-:Y:S01]  /*05e0*/  IMAD.IADD R7, R8, 0x1, -R7 ;  /* 0x0000000108077824 */ /* 0x000fe200078e0a07 */
[----:B------:R-:W1:Y:S01]  /*05f0*/  @!UP0 S2UR UR11, SR_CgaCtaId ;  /* 0x00000000000b89c3 */ /* 0x000e620000008800 */
[----:B------:R-:W-:Y:S01]  /*0600*/  VOTEU.ALL UP1, P1 ;  /* 0x00000000003f7886 */ /* 0x000fe20000820000 */
[----:B------:R-:W-:Y:S01]  /*0610*/  @!UP0 UMOV UR10, 0x400 ;  /* 0x00000400000a8882 */ /* 0x000fe20000000000 */
[----:B------:R-:W-:Y:S01]  /*0620*/  IMAD R2, R2, 0x4, R7 ;  /* 0x0000000402027824 */ /* 0x000fe200078e0207 */
[----:B0-----:R-:W-:Y:S01]  /*0630*/  R2UR UR4, R10 ;  /* 0x000000000a0472ca */ /* 0x001fe200000e0000 */
[----:B------:R-:W0:Y:S01]  /*0640*/  F2I.U32.TRUNC.NTZ R9, R9 ;  /* 0x0000000900097305 */ /* 0x000e22000020f000 */
[----:B------:R-:W-:Y:S01]  /*0650*/  @!UP1 UMOV UR13, 0x400 ;  /* 0x00000400000d9882 */ /* 0x000fe20000000000 */
[C---:B------:R-:W-:Y:S01]  /*0660*/  IMAD.SHL.U32 R5, R2.reuse, 0x4, RZ ;  /* 0x0000000402057824 */ /* 0x040fe200078e00ff */
[----:B------:R-:W2:Y:S01]  /*0670*/  @!UP1 S2UR UR16, SR_CgaCtaId ;  /* 0x00000000001099c3 */ /* 0x000ea20000008800 */
[C---:B------:R-:W-:Y:S01]  /*0680*/  LEA.HI R7, R2.reuse, R2, RZ, 0x1 ;  /* 0x0000000202077211 */ /* 0x040fe200078f08ff */
[----:B------:R-:W-:Y:S01]  /*0690*/  VOTEU.ALL UP2, P1 ;  /* 0x00000000003f7886 */ /* 0x000fe20000840000 */
[----:B------:R-:W-:Y:S01]  /*06a0*/  VOTEU.ALL UP3, P1 ;  /* 0x00000000003f7886 */ /* 0x000fe20000860000 */
[----:B------:R-:W-:Y:S01]  /*06b0*/  LOP3.LUT R22, R2, 0xc, R5, 0x78, !PT ;  /* 0x0000000c02167812 */ /* 0x000fe200078e7805 */
[----:B------:R-:W-:Y:S01]  /*06c0*/  VOTEU.ALL UP4, P1 ;  /* 0x00000000003f7886 */ /* 0x000fe20000880000 */
[----:B------:R-:W-:Y:S01]  /*06d0*/  LOP3.LUT R7, R7, 0xfffffffe, RZ, 0xc0, !PT ;  /* 0xfffffffe07077812 */ /* 0x000fe200078ec0ff */
[----:B------:R-:W-:Y:S01]  /*06e0*/  VOTEU.ALL UP5, P1 ;  /* 0x00000000003f7886 */ /* 0x000fe200008a0000 */
[----:B------:R-:W3:Y:S01]  /*06f0*/  LDC R5, c[0x0][0x140] ;  /* 0x00005000ff057b82 */ /* 0x000ee20000000800 */
[----:B------:R-:W-:-:S02]  /*0700*/  UIADD3 UR4, -UR4, URZ, URZ ;  /* 0x0000003f04047290 */ /* 0x000fc4000fffe13f */
[----:B------:R-:W-:Y:S01]  /*0710*/  IMAD.IADD R7, R2, 0x1, -R7 ;  /* 0x0000000102077824 */ /* 0x000fe200078e0a07 */
[----:B0-----:R-:W-:Y:S01]  /*0720*/  R2UR UR9, R9 ;  /* 0x00000000090972ca */ /* 0x001fe200000e0000 */
[----:B------:R-:W-:-:S03]  /*0730*/  UIMAD UR7, UR7, UR4, UR15 ;  /* 0x00000004070772a4 */ /* 0x000fc6000f8e020f */
[----:B------:R-:W-:Y:S01]  /*0740*/  UMOV UR4, 0x20 ;  /* 0x0000002000047882 */ /* 0x000fe20000000000 */
[----:B-1----:R-:W-:Y:S02]  /*0750*/  @!UP0 ULEA UR12, UR11, UR10, 0x18 ;  /* 0x0000000a0b0c8291 */ /* 0x002fe4000f8ec03f */
[----:B------:R-:W-:Y:S01]  /*0760*/  ISETP.NE.AND P3, PT, R7, UR7, PT ;  /* 0x0000000707007c0c */ /* 0x000fe2000bf65270 */
[----:B------:R-:W-:-:S04]  /*0770*/  @!UP0 UIADD3 UR4, -UR4, 0x100000, URZ ;  /* 0x0010000004048890 */ /* 0x000fc8000fffe13f */
[----:B------:R-:W-:Y:S02]  /*0780*/  @!UP0 USHF.L.U32 UR5, UR4, 0xb, URZ ;  /* 0x0000000b04058899 */ /* 0x000fe4000800063f */
[----:B------:R-:W-:Y:S01]  /*0790*/  @!UP0 USHF.L.U32 UR4, UR4, 0x1, URZ ;  /* 0x0000000104048899 */ /* 0x000fe2000800063f */
[----:B------:R0:W1:Y:S01]  /*07a0*/  SHFL.IDX PT, R7, R4, RZ, 0x1f ;  /* 0x00001fff04077589 */ /* 0x00006200000e0000 */
[----:B------:R-:W-:-:S04]  /*07b0*/  @!UP1 UIADD3 UR10, -UR18, 0x100000, URZ ;  /* 0x00100000120a9890 */ /* 0x000fc8000fffe13f */
[----:B------:R-:W-:Y:S02]  /*07c0*/  @!UP1 USHF.L.U32 UR11, UR10, 0xb, URZ ;  /* 0x0000000b0a0b9899 */ /* 0x000fe4000800063f */
[----:B------:R-:W-:Y:S02]  /*07d0*/  @!UP1 USHF.L.U32 UR10, UR10, 0x1, URZ ;  /* 0x000000010a0a9899 */ /* 0x000fe4000800063f */
[----:B--2---:R-:W-:Y:S01]  /*07e0*/  @!UP1 ULEA UR13, UR16, UR13, 0x18 ;  /* 0x0000000d100d9291 */ /* 0x004fe2000f8ec03f */
[----:B------:R-:W-:Y:S01]  /*07f0*/  VOTEU.ALL UP0, P0 ;  /* 0x00000000003f7886 */ /* 0x000fe20000000000 */
[----:B------:R-:W-:Y:S01]  /*0800*/  VOTEU.ALL UP1, P0 ;  /* 0x00000000003f7886 */ /* 0x000fe20000020000 */
[----:B------:R-:W-:Y:S01]  /*0810*/  UIADD3 UR9, -UR9, URZ, URZ ;  /* 0x0000003f09097290 */ /* 0x000fe2000fffe13f */
[----:B------:R-:W-:Y:S01]  /*0820*/  LOP3.LUT P0, RZ, R3, 0x7, RZ, 0xc0, !PT ;  /* 0x0000000703ff7812 */ /* 0x000fe2000780c0ff */
[----:B------:R-:W2:Y:S02]  /*0830*/  FENCE.VIEW.ASYNC.S ;  /* 0x00000000000073c6 */ /* 0x000ea40000000000 */
[----:B--2---:R-:W2:Y:S01]  /*0840*/  @!UP0 SYNCS.EXCH.64 URZ, [UR12+0x70], UR4 ;  /* 0x000070040c3f85b2 */ /* 0x004ea20008000100 */
[----:B------:R-:W-:-:S02]  /*0850*/  @P3 LEA.HI R2, R22, R22, RZ, 0x1 ;  /* 0x0000001616023211 */ /* 0x000fc400078f08ff */
[----:B---3--:R-:W-:Y:S02]  /*0860*/  ISETP.EQ.U32.AND P1, PT, R5, 0x1, PT ;  /* 0x000000010500780c */ /* 0x008fe40003f22070 */
[----:B------:R-:W-:Y:S02]  /*0870*/  @P3 SHF.R.S32.HI R2, RZ, 0x1, R2 ;  /* 0x00000001ff023819 */ /* 0x000fe40000011402 */
[----:B------:R-:W-:Y:S01]  /*0880*/  ISETP.LT.U32.AND P0, PT, R22, 0x4, !P0 ;  /* 0x000000041600780c */ /* 0x000fe20004701070 */
[----:B------:R3:W0:Y:S01]  /*0890*/  @!UP1 SYNCS.EXCH.64 URZ, [UR12+0x78], UR4 ;  /* 0x000078040c3f95b2 */ /* 0x0006220008000100 */
[----:B------:R-:W-:Y:S01]  /*08a0*/  NOP ;  /* 0x0000000000007918 */ /* 0x000fe20000000000 */
[----:B---3--:R-:W-:Y:S01]  /*08b0*/  UIMAD UR4, UR17, UR9, UR8 ;  /* 0x00000009110472a4 */ /* 0x008fe2000f8e0208 */
[----:B------:R3:W0:Y:S05]  /*08c0*/  @!UP2 SYNCS.EXCH.64 URZ, [UR13+0x50], UR10 ;  /* 0x0000500a0d3fa5b2 */ /* 0x00062a0008000100 */
[----:B------:R-:W-:-:S02]  /*08d0*/  @P3 ISETP.NE.AND P4, PT, R2, UR4, PT ;  /* 0x0000000402003c0c */ /* 0x000fc4000bf85270 */
[----:B------:R-:W-:Y:S02]  /*08e0*/  SEL R2, RZ, 0x1, !P0 ;  /* 0x00000001ff027807 */ /* 0x000fe40004000000 */
[----:B------:R-:W-:-:S04]  /*08f0*/  @P3 SEL R23, RZ, 0x1, P4 ;  /* 0x00000001ff173807 */ /* 0x000fc80002000000 */
[----:B------:R-:W-:Y:S01]  /*0900*/  LOP3.LUT R23, R23, R2, RZ, 0xc0, !PT ;  /* 0x0000000217177212 */ /* 0x000fe200078ec0ff */
[----:B------:R3:W0:Y:S01]  /*0910*/  @!UP3 SYNCS.EXCH.64 URZ, [UR13+0x58], UR10 ;  /* 0x0000580a0d3fb5b2 */ /* 0x0006220008000100 */
[----:B------:R3:W0:Y:S01]  /*0920*/  @!UP4 SYNCS.EXCH.64 URZ, [UR13+0x60], UR10 ;  /* 0x0000600a0d3fc5b2 */ /* 0x0006220008000100 */
[----:B------:R3:W0:Y:S01]  /*0930*/  @!UP5 SYNCS.EXCH.64 URZ, [UR13+0x68], UR10 ;  /* 0x0000680a0d3fd5b2 */ /* 0x0006220008000100 */
[----:B------:R-:W-:Y:S01]  /*0940*/  NOP ;  /* 0x0000000000007918 */ /* 0x000fe20000000000 */
[----:B-123--:R-:W-:Y:S05]  /*0950*/  @!P1 BRA `(.L_x_3) ;  /* 0x0000000000089947 */ /* 0x00efea0003800000 */
[----:B0---4-:R-:W-:Y:S01]  /*0960*/  UCGABAR_ARV ;  /* 0x00000000000079c7 */ /* 0x011fe20008000000 */
[----:B------:R-:W-:Y:S05]  /*0970*/  BRA `(.L_x_4) ;  /* 0x0000000000047947 */ /* 0x000fea0003800000 */
.L_x_3:
[----:B0---4-:R-:W-:Y:S01]  /*0980*/  NOP ;  /* 0x0000000000007918 */ /* 0x011fe20000000000 */
.L_x_4:
[----:B------:R-:W-:Y:S01]  /*0990*/  ULDC.64 UR4, c[0x0][0x598] ;  /* 0x0001660000047ab9 */ /* 0x000fe20000000a00 */
[----:B------:R-:W-:Y:S01]  /*09a0*/  ULDC.64 UR52, c[0x0][0x208] ;  /* 0x0000820000347ab9 */ /* 0x000fe20000000a00 */
[----:B------:R-:W-:-:S04]  /*09b0*/  ISETP.NE.U32.AND P0, PT, RZ, UR4, PT ;  /* 0x00000004ff007c0c */ /* 0x000fc8000bf05070 */
[----:B------:R-:W-:-:S13]  /*09c0*/  ISETP.NE.AND.EX P0, PT, RZ, UR5, PT, P0 ;  /* 0x00000005ff007c0c */ /* 0x000fda000bf05300 */
[----:B------:R-:W-:Y:S05]  /*09d0*/  @!P0 BRA `(.L_x_5) ;  /* 0x00000000001c8947 */ /* 0x000fea0003800000 */
[----:B------:R-:W0:Y:S02]  /*09e0*/  LDC.64 R4, c[0x0][0x598] ;  /* 0x00016600ff047b82 */ /* 0x000e240000000a00 */
[----:B0-----:R-:W2:Y:S02]  /*09f0*/  LDG.E.64 R4, desc[UR52][R4.64] ;  /* 0x0000003404047981 */ /* 0x001ea4000c1e1b00 */
[----:B--2---:R-:W-:-:S04]  /*0a00*/  ISETP.NE.U32.AND P0, PT, R4, RZ, PT ;  /* 0x000000ff0400720c */ /* 0x004fc80003f05070 */
[----:B------:R-:W-:-:S13]  /*0a10*/  ISETP.NE.AND.EX P0, PT, R5, RZ, PT, P0 ;  /* 0x000000ff0500720c */ /* 0x000fda0003f05300 */
[----:B------:R-:W-:Y:S05]  /*0a20*/  @!P0 BRA `(.L_x_5) ;  /* 0x0000000000088947 */ /* 0x000fea0003800000 */
[----:B------:R0:W5:Y:S01]  /*0a30*/  LD.E R56, desc[UR52][R4.64] ;  /* 0x0000003404387980 */ /* 0x000162000c101900 */
[----:B------:R-:W-:Y:S05]  /*0a40*/  BRA `(.L_x_6) ;  /* 0x0000000000247947 */ /* 0x000fea0003800000 */
.L_x_5:
[----:B------:R-:W-:Y:S02]  /*0a50*/  ULDC.64 UR4, c[0x0][0x588] ;  /* 0x0001620000047ab9 */ /* 0x000fe40000000a00 */
[----:B------:R-:W-:-:S04]  /*0a60*/  ISETP.NE.U32.AND P0, PT, RZ, UR4, PT ;  /* 0x00000004ff007c0c */ /* 0x000fc8000bf05070 */
[----:B------:R-:W-:-:S13]  /*0a70*/  ISETP.NE.AND.EX P0, PT, RZ, UR5, PT, P0 ;  /* 0x00000005ff007c0c */ /* 0x000fda000bf05300 */
[----:B------:R-:W-:Y:S05]  /*0a80*/  @!P0 BRA `(.L_x_7) ;  /* 0x00000000000c8947 */ /* 0x000fea0003800000 */
[----:B------:R-:W0:Y:S02]  /*0a90*/  LDC.64 R56, c[0x0][0x588] ;  /* 0x00016200ff387b82 */ /* 0x000e240000000a00 */
[----:B0-----:R1:W5:Y:S01]  /*0aa0*/  LDG.E R56, desc[UR52][R56.64] ;  /* 0x0000003438387981 */ /* 0x001362000c1e1900 */
[----:B------:R-:W-:Y:S05]  /*0ab0*/  BRA `(.L_x_6) ;  /* 0x0000000000087947 */ /* 0x000fea0003800000 */
.L_x_7:
[----:B------:R-:W-:Y:S02]  /*0ac0*/  ULDC UR4, c[0x0][0x580] ;  /* 0x0001600000047ab9 */ /* 0x000fe40000000800 */
[----:B------:R-:W-:-:S07]  /*0ad0*/  IMAD.U32 R56, RZ, RZ, UR4 ;  /* 0x00000004ff387e24 */ /* 0x000fce000f8e00ff */
.L_x_6:
[----:B------:R-:W-:Y:S02]  /*0ae0*/  ULDC.64 UR4, c[0x0][0x5a0] ;  /* 0x0001680000047ab9 */ /* 0x000fe40000000a00 */
[----:B------:R-:W-:-:S04]  /*0af0*/  ISETP.NE.U32.AND P0, PT, RZ, UR4, PT ;  /* 0x00000004ff007c0c */ /* 0x000fc8000bf05070 */
[----:B------:R-:W-:-:S13]  /*0b00*/  ISETP.NE.AND.EX P0, PT, RZ, UR5, PT, P0 ;  /* 0x00000005ff007c0c */ /* 0x000fda000bf05300 */
[----:B------:R-:W-:Y:S05]  /*0b10*/  @!P0 BRA `(.L_x_8) ;  /* 0x00000000001c8947 */ /* 0x000fea0003800000 */
[----:B0-----:R-:W0:Y:S02]  /*0b20*/  LDC.64 R4, c[0x0][0x5a0] ;  /* 0x00016800ff047b82 */ /* 0x001e240000000a00 */
[----:B0-----:R-:W2:Y:S02]  /*0b30*/  LDG.E.64 R4, desc[UR52][R4.64] ;  /* 0x0000003404047981 */ /* 0x001ea4000c1e1b00 */
[----:B--2---:R-:W-:-:S04]  /*0b40*/  ISETP.NE.U32.AND P0, PT, R4, RZ, PT ;  /* 0x000000ff0400720c */ /* 0x004fc80003f05070 */
[----:B------:R-:W-:-:S13]  /*0b50*/  ISETP.NE.AND.EX P0, PT, R5, RZ, PT, P0 ;  /* 0x000000ff0500720c */ /* 0x000fda0003f05300 */
[----:B------:R-:W-:Y:S05]  /*0b60*/  @!P0 BRA `(.L_x_8) ;  /* 0x0000000000088947 */ /* 0x000fea0003800000 */
[----:B-1----:R0:W5:Y:S01]  /*0b70*/  LD.E R57, desc[UR52][R4.64] ;  /* 0x0000003404397980 */ /* 0x002162000c101900 */
[----:B------:R-:W-:Y:S05]  /*0b80*/  BRA `(.L_x_9) ;  /* 0x0000000000247947 */ /* 0x000fea0003800000 */
.L_x_8:
[----:B------:R-:W-:Y:S02]  /*0b90*/  ULDC.64 UR4, c[0x0][0x590] ;  /* 0x0001640000047ab9 */ /* 0x000fe40000000a00 */
[----:B------:R-:W-:-:S04]  /*0ba0*/  ISETP.NE.U32.AND P0, PT, RZ, UR4, PT ;  /* 0x00000004ff007c0c */ /* 0x000fc8000bf05070 */
[----:B------:R-:W-:-:S13]  /*0bb0*/  ISETP.NE.AND.EX P0, PT, RZ, UR5, PT, P0 ;  /* 0x00000005ff007c0c */ /* 0x000fda000bf05300 */
[----:B------:R-:W-:Y:S05]  /*0bc0*/  @!P0 BRA `(.L_x_10) ;  /* 0x00000000000c8947 */ /* 0x000fea0003800000 */
[----:B0-----:R-:W1:Y:S02]  /*0bd0*/  LDC.64 R4, c[0x0][0x590] ;  /* 0x00016400ff047b82 */ /* 0x001e640000000a00 */
[----:B-1----:R1:W5:Y:S01]  /*0be0*/  LDG.E R57, desc[UR52][R4.64] ;  /* 0x0000003404397981 */ /* 0x002362000c1e1900 */
[----:B------:R-:W-:Y:S05]  /*0bf0*/  BRA `(.L_x_9) ;  /* 0x0000000000087947 */ /* 0x000fea0003800000 */
.L_x_10:
[----:B------:R-:W-:Y:S02]  /*0c00*/  ULDC UR4, c[0x0][0x584] ;  /* 0x0001610000047ab9 */ /* 0x000fe40000000800 */
[----:B-1----:R-:W-:-:S07]  /*0c10*/  IMAD.U32 R57, RZ, RZ, UR4 ;  /* 0x00000004ff397e24 */ /* 0x002fce000f8e00ff */
.L_x_9:
[----:B------:R-:W-:Y:S01]  /*0c20*/  ULDC UR4, c[0x0][0x65c] ;  /* 0x0001970000047ab9 */ /* 0x000fe20000000800 */
[----:B01----:R-:W0:Y:S01]  /*0c30*/  LDC.64 R4, c[0x0][0x650] ;  /* 0x00019400ff047b82 */ /* 0x003e220000000a00 */
[----:B------:R-:W-:Y:S01]  /*0c40*/  UISETP.NE.AND UP2, UPT, UR4, 0x1, UPT ;  /* 0x000000010400788c */ /* 0x000fe2000bf45270 */
[----:B------:R-:W-:Y:S01]  /*0c50*/  IMAD.MOV.U32 R18, RZ, RZ, -0x1 ;  /* 0xffffffffff127424 */ /* 0x000fe200078e00ff */
[----:B------:R-:W-:Y:S01]  /*0c60*/  UISETP.NE.AND UP0, UPT, UR19, 0x2, UPT ;  /* 0x000000021300788c */ /* 0x000fe2000bf05270 */
[----:B------:R-:W-:Y:S01]  /*0c70*/  IMAD.MOV.U32 R19, RZ, RZ, -0x1 ;  /* 0xffffffffff137424 */ /* 0x000fe200078e00ff */
[----:B------:R-:W-:-:S07]  /*0c80*/  UP2UR UR38, UPR, URZ, 0x4 ;  /* 0x000000043f267883 */ /* 0x000fce0008000000 */
[----:B------:R-:W-:Y:S01]  /*0c90*/  @UP2 ULDC UR12, c[0x0][0x10] ;  /* 0x00000400000c2ab9 */ /* 0x000fe20000000800 */
[----:B------:R-:W-:Y:S01]  /*0ca0*/  @UP2 UMOV UR4, UR8 ;  /* 0x0000000800042c82 */ /* 0x000fe20008000000 */
[----:B------:R-:W-:Y:S01]  /*0cb0*/  @UP2 UMOV UR5, URZ ;  /* 0x0000003f00052c82 */ /* 0x000fe20008000000 */
[----:B------:R-:W-:Y:S01]  /*0cc0*/  @!UP2 ULDC UR16, c[0x0][0xc] ;  /* 0x000003000010aab9 */ /* 0x000fe20000000800 */
[----:B------:R-:W-:Y:S01]  /*0cd0*/  @UP2 UIMAD.WIDE.U32 UR12, UR15, UR12, UR4 ;  /* 0x0000000c0f0c22a5 */ /* 0x000fe2000f8e0004 */
[----:B------:R-:W-:Y:S02]  /*0ce0*/  ULDC UR10, c[0x0][0xc] ;  /* 0x00000300000a7ab9 */ /* 0x000fe40000000800 */
[----:B------:R-:W-:Y:S01]  /*0cf0*/  @UP2 UMOV UR4, URZ ;  /* 0x0000003f00042c82 */ /* 0x000fe20008000000 */
[----:B------:R-:W-:Y:S01]  /*0d00*/  UMOV UR5, URZ ;  /* 0x0000003f00057c82 */ /* 0x000fe20008000000 */
[----:B------:R-:W-:Y:S01]  /*0d10*/  @UP2 UIADD3 UR18, UR13, UR4, URZ ;  /* 0x000000040d122290 */ /* 0x000fe2000fffe03f */
[----:B------:R-:W-:-:S02]  /*0d20*/  ULDC UR11, c[0x0][0x10] ;  /* 0x00000400000b7ab9 */ /* 0x000fc40000000800 */
[----:B------:R-:W-:Y:S01]  /*0d30*/  UMOV UR4, UR15 ;  /* 0x0000000f00047c82 */ /* 0x000fe20008000000 */
[----:B------:R-:W-:Y:S02]  /*0d40*/  UIMAD.WIDE.U32 UR10, UR10, UR11, URZ ;  /* 0x0000000b0a0a72a5 */ /* 0x000fe4000f8e003f */
[----:B------:R-:W-:Y:S01]  /*0d50*/  @!UP2 UIMAD.WIDE.U32 UR4, UR8, UR16, UR4 ;  /* 0x000000100804a2a5 */ /* 0x000fe2000f8e0004 */
[----:B------:R-:W-:Y:S02]  /*0d60*/  ULDC UR13, c[0x0][0x14] ;  /* 0x00000500000d7ab9 */ /* 0x000fe40000000800 */
[----:B------:R-:W-:Y:S02]  /*0d70*/  UIMAD.WIDE.U32 UR50, UR10, UR13, URZ ;  /* 0x0000000d0a3272a5 */ /* 0x000fe4000f8e003f */
[----:B------:R-:W-:Y:S02]  /*0d80*/  UIMAD UR37, UR11, UR13, URZ ;  /* 0x0000000d0b2572a4 */ /* 0x000fe4000f8e023f */
[----:B------:R-:W-:Y:S01]  /*0d90*/  @!UP2 UMOV UR12, UR4 ;  /* 0x00000004000cac82 */ /* 0x000fe20008000000 */
[----:B------:R-:W-:Y:S01]  /*0da0*/  @!UP2 UMOV UR18, UR5 ;  /* 0x000000050012ac82 */ /* 0x000fe20008000000 */
[----:B------:R-:W-:-:S02]  /*0db0*/  UIADD3 UR37, UR51, UR37, URZ ;  /* 0x0000002533257290 */ /* 0x000fc4000fffe03f */
[----:B------:R-:W-:-:S04]  /*0dc0*/  UIADD3 UR4, UP1, UR12, UR50, URZ ;  /* 0x000000320c047290 */ /* 0x000fc8000ff3e03f */
[----:B------:R-:W-:Y:S02]  /*0dd0*/  UIADD3.X UR5, UR18, UR37, URZ, UP1, !UPT ;  /* 0x0000002512057290 */ /* 0x000fe40008ffe43f */
[----:B------:R-:W-:Y:S02]  /*0de0*/  USEL UR4, UR4, UR12, !UP0 ;  /* 0x0000000c04047287 */ /* 0x000fe4000c000000 */
[----:B------:R-:W-:-:S04]  /*0df0*/  USEL UR5, UR5, UR18, !UP0 ;  /* 0x0000001205057287 */ /* 0x000fc8000c000000 */
[----:B0-----:R-:W-:Y:S01]  /*0e00*/  ISETP.LE.U32.AND P0, PT, R4, UR4, PT ;  /* 0x0000000404007c0c */ /* 0x001fe2000bf03070 */
[----:B------:R-:W-:Y:S01]  /*0e10*/  IMAD.U32 R16, RZ, RZ, UR4 ;  /* 0x00000004ff107e24 */ /* 0x000fe2000f8e00ff */
[----:B------:R-:W-:Y:S01]  /*0e20*/  PRMT R4, RZ, 0x7610, R4 ;  /* 0x00007610ff047816 */ /* 0x000fe20000000004 */
[----:B------:R-:W-:Y:S02]  /*0e30*/  IMAD.U32 R2, RZ, RZ, UR5 ;  /* 0x00000005ff027e24 */ /* 0x000fe4000f8e00ff */
[----:B------:R-:W-:-:S03]  /*0e40*/  IMAD.U32 R17, RZ, RZ, UR5 ;  /* 0x00000005ff117e24 */ /* 0x000fc6000f8e00ff */
[----:B------:R-:W-:Y:S01]  /*0e50*/  ISETP.GE.U32.AND.EX P0, PT, R2, R5, PT, P0 ;  /* 0x000000050200720c */ /* 0x000fe20003f06100 */
[----:B------:R-:W-:-:S12]  /*0e60*/  IMAD.MOV.U32 R2, RZ, RZ, -0x1 ;  /* 0xffffffffff027424 */ /* 0x000fd800078e00ff */
[----:B------:R-:W-:Y:S05]  /*0e70*/  @P0 BRA `(.L_x_11) ;  /* 0x0000000400500947 */ /* 0x000fea0003800000 */
[----:B------:R-:W-:Y:S01]  /*0e80*/  ULDC.64 UR18, c[0x0][0x628] ;  /* 0x00018a0000127ab9 */ /* 0x000fe20000000a00 */
[C---:B------:R-:W-:Y:S01]  /*0e90*/  R2UR UR20, R16.reuse ;  /* 0x00000000101472ca */ /* 0x040fe200000e0000 */
[----:B------:R-:W-:Y:S01]  /*0ea0*/  ULDC UR16, c[0x0][0x630] ;  /* 0x00018c0000107ab9 */ /* 0x000fe20000000800 */
[----:B------:R-:W-:Y:S02]  /*0eb0*/  ISETP.NE.U32.AND P0, PT, RZ, UR18, PT ;  /* 0x00000012ff007c0c */ /* 0x000fe4000bf05070 */
[----:B------:R-:W-:Y:S02]  /*0ec0*/  R2UR UR4, R16 ;  /* 0x00000000100472ca */ /* 0x000fe400000e0000 */
[----:B------:R-:W-:Y:S02]  /*0ed0*/  ISETP.NE.AND.EX P0, PT, RZ, UR19, PT, P0 ;  /* 0x00000013ff007c0c */ /* 0x000fe4000bf05300 */
[----:B------:R-:W-:-:S11]  /*0ee0*/  R2UR UR5, R17 ;  /* 0x00000000110572ca */ /* 0x000fd600000e0000 */
[----:B------:R-:W-:Y:S05]  /*0ef0*/  @!P0 BRA `(.L_x_12) ;  /* 0x0000000000308947 */ /* 0x000fea0003800000 */
[----:B------:R-:W-:Y:S01]  /*0f00*/  R2UR UR4, R16 ;  /* 0x00000000100472ca */ /* 0x000fe200000e0000 */
[----:B------:R-:W-:Y:S01]  /*0f10*/  ULDC UR12, c[0x0][0x634] ;  /* 0x00018d00000c7ab9 */ /* 0x000fe20000000800 */
[----:B------:R-:W-:-:S11]  /*0f20*/  R2UR UR15, R17 ;  /* 0x00000000110f72ca */ /* 0x000fd600000e0000 */
[----:B------:R-:W-:-:S04]  /*0f30*/  UIADD3 UR12, UP1, UR4, UR12, URZ ;  /* 0x0000000c040c7290 */ /* 0x000fc8000ff3e03f */
[----:B------:R-:W-:-:S04]  /*0f40*/  UIADD3.X UR15, URZ, UR15, URZ, UP1, !UPT ;  /* 0x0000000f3f0f7290 */ /* 0x000fc80008ffe43f */
[----:B------:R-:W-:-:S04]  /*0f50*/  UIMAD.WIDE.U32 UR4, UR15, UR18, URZ ;  /* 0x000000120f0472a5 */ /* 0x000fc8000f8e003f */
[----:B------:R-:W-:Y:S02]  /*0f60*/  UIMAD.WIDE.U32 UR10, UP1, UR12, UR19, UR4 ;  /* 0x000000130c0a72a5 */ /* 0x000fe4000f820004 */
[----:B------:R-:W-:Y:S02]  /*0f70*/  UIMAD.WIDE.U32 UR4, UR12, UR18, URZ ;  /* 0x000000120c0472a5 */ /* 0x000fe4000f8e003f */
[----:B------:R-:W-:Y:S02]  /*0f80*/  UIADD3.X UR13, URZ, URZ, URZ, UP1, !UPT ;  /* 0x0000003f3f0d7290 */ /* 0x000fe40008ffe43f */
[----:B------:R-:W-:Y:S01]  /*0f90*/  UIADD3 URZ, UP1, UR5, UR10, URZ ;  /* 0x0000000a053f7290 */ /* 0x000fe2000ff3e03f */
[----:B------:R-:W-:-:S03]  /*0fa0*/  UMOV UR12, UR11 ;  /* 0x0000000b000c7c82 */ /* 0x000fc60008000000 */
[----:B------:R-:W-:-:S12]  /*0fb0*/  UIMAD.WIDE.U32.X UR4, UR15, UR19, UR12, UP1 ;  /* 0x000000130f0472a5 */ /* 0x000fd800088e040c */
.L_x_12:
[----:B------:R-:W-:Y:S01]  /*0fc0*/  USHF.R.U64 UR4, UR4, UR16, UR5 ;  /* 0x0000001004047299 */ /* 0x000fe20008001205 */
[----:B------:R-:W-:Y:S01]  /*0fd0*/  R2UR UR11, R17 ;  /* 0x00000000110b72ca */ /* 0x000fe200000e0000 */
[----:B------:R-:W-:Y:S02]  /*0fe0*/  USHF.R.U32.HI UR5, URZ, UR16, UR5 ;  /* 0x000000103f057299 */ /* 0x000fe40008011605 */
[----:B------:R-:W-:Y:S01]  /*0ff0*/  UIADD3 UR12, UP1, URZ, -UR4, URZ ;  /* 0x800000043f0c7290 */ /* 0x000fe2000ff3e03f */
[----:B------:R-:W-:Y:S01]  /*1000*/  ULDC.64 UR18, c[0x0][0x620] ;  /* 0x0001880000127ab9 */ /* 0x000fe20000000a00 */
[----:B------:R-:W-:Y:S02]  /*1010*/  UISETP.NE.AND UP2, UPT, UR38, URZ, UPT ;  /* 0x0000003f2600728c */ /* 0x000fe4000bf45270 */
[----:B------:R-:W-:Y:S01]  /*1020*/  UIADD3.X UR5, URZ, ~UR5, URZ, UP1, !UPT ;  /* 0x800000053f057290 */ /* 0x000fe20008ffe43f */
[----:B------:R-:W-:Y:S01]  /*1030*/  UMOV UR10, UR20 ;  /* 0x00000014000a7c82 */ /* 0x000fe20008000000 */
[----:B------:R-:W-:-:S02]  /*1040*/  ULDC UR13, c[0x0][0x618] ;  /* 0x00018600000d7ab9 */ /* 0x000fc40000000800 */
[----:B------:R-:W-:Y:S02]  /*1050*/  UIMAD UR5, UR5, UR18, URZ ;  /* 0x00000012050572a4 */ /* 0x000fe4000f8e023f */
[----:B------:R-:W-:Y:S02]  /*1060*/  UIMAD.WIDE.U32 UR10, UR12, UR18, UR10 ;  /* 0x000000120c0a72a5 */ /* 0x000fe4000f8e000a */
[----:B------:R-:W-:Y:S02]  /*1070*/  UIMAD UR12, UR12, UR19, UR5 ;  /* 0x000000130c0c72a4 */ /* 0x000fe4000f8e0205 */
[----:B------:R-:W-:Y:S02]  /*1080*/  @UP2 UIMAD UR7, UR17, UR9, UR8 ;  /* 0x00000009110722a4 */ /* 0x000fe4000f8e0208 */
[----:B------:R-:W-:Y:S01]  /*1090*/  UIADD3 UR11, UR11, UR12, URZ ;  /* 0x0000000c0b0b7290 */ /* 0x000fe2000fffe03f */
[----:B------:R-:W-:Y:S01]  /*10a0*/  ULDC.64 UR8, c[0x0][0x640] ;  /* 0x0001900000087ab9 */ /* 0x000fe20000000a00 */
[----:B------:R-:W-:-:S02]  /*10b0*/  ULDC UR15, c[0x0][0x608] ;  /* 0x00018200000f7ab9 */ /* 0x000fc40000000800 */
[----:B------:R-:W-:Y:S01]  /*10c0*/  USHF.R.U64 UR20, UR10, UR13, UR11 ;  /* 0x0000000d0a147299 */ /* 0x000fe2000800120b */
[----:B------:R-:W-:Y:S01]  /*10d0*/  ISETP.NE.U32.AND P0, PT, RZ, UR8, PT ;  /* 0x00000008ff007c0c */ /* 0x000fe2000bf05070 */
[----:B------:R-:W-:Y:S01]  /*10e0*/  USHF.R.U32.HI UR11, URZ, UR13, UR11 ;  /* 0x0000000d3f0b7299 */ /* 0x000fe2000801160b */
[----:B------:R-:W-:Y:S02]  /*10f0*/  ULDC UR21, c[0x0][0x658] ;  /* 0x0001960000157ab9 */ /* 0x000fe40000000800 */
[----:B------:R-:W-:Y:S01]  /*1100*/  ISETP.NE.AND.EX P0, PT, RZ, UR9, PT, P0 ;  /* 0x00000009ff007c0c */ /* 0x000fe2000bf05300 */
[----:B------:R-:W-:Y:S02]  /*1110*/  USHF.R.U64 UR25, UR20, UR15, UR11 ;  /* 0x0000000f14197299 */ /* 0x000fe4000800120b */
[----:B------:R-:W-:Y:S01]  /*1120*/  USHF.R.U32.HI UR11, URZ, UR15, UR11 ;  /* 0x0000000f3f0b7299 */ /* 0x000fe2000801160b */
[----:B------:R-:W-:Y:S01]  /*1130*/  UMOV UR10, 0xffffffff ;  /* 0xffffffff000a7882 */ /* 0x000fe20000000000 */
[----:B------:R-:W-:Y:S01]  /*1140*/  ULDC UR5, c[0x0][0x600] ;  /* 0x0001800000057ab9 */ /* 0x000fe20000000800 */
[----:B------:R-:W-:-:S02]  /*1150*/  USHF.L.U32 UR10, UR10, UR21, URZ ;  /* 0x000000150a0a7299 */ /* 0x000fc4000800063f */
[----:B------:R-:W-:Y:S02]  /*1160*/  USHF.R.U64 UR26, UR25, UR21, UR11 ;  /* 0x00000015191a7299 */ /* 0x000fe4000800120b */
[----:B------:R-:W-:Y:S02]  /*1170*/  ULOP3.LUT UR15, URZ, UR10, URZ, 0x33, !UPT ;  /* 0x0000000a3f0f7292 */ /* 0x000fe4000f8e333f */
[----:B------:R-:W-:Y:S02]  /*1180*/  UIADD3 UR19, UR5, -0x1, URZ ;  /* 0xffffffff05137890 */ /* 0x000fe4000fffe03f */
[----:B------:R-:W-:Y:S01]  /*1190*/  USHF.R.U32.HI UR11, URZ, UR21, UR11 ;  /* 0x000000153f0b7299 */ /* 0x000fe2000801160b */
[----:B------:R-:W-:Y:S01]  /*11a0*/  ULDC UR22, c[0x0][0x648] ;  /* 0x0001920000167ab9 */ /* 0x000fe20000000800 */
[----:B------:R-:W-:Y:S01]  /*11b0*/  ULDC UR23, c[0x0][0x638] ;  /* 0x00018e0000177ab9 */ /* 0x000fe20000000800 */
[----:B------:R-:W-:Y:S01]  /*11c0*/  UMOV UR24, 0x1 ;  /* 0x0000000100187882 */ /* 0x000fe20000000000 */
[----:B------:R-:W-:Y:S01]  /*11d0*/  UMOV UR10, UR26 ;  /* 0x0000001a000a7c82 */ /* 0x000fe20008000000 */
[----:B------:R-:W-:Y:S07]  /*11e0*/  @!P0 BRA `(.L_x_13) ;  /* 0x0000000000308947 */ /* 0x000fee0003800000 */
[----:B------:R-:W-:Y:S02]  /*11f0*/  ULDC UR16, c[0x0][0x64c] ;  /* 0x0001930000107ab9 */ /* 0x000fe40000000800 */
        /* <DEDUP_REMOVED lines=8> */
[----:B------:R-:W-:-:S07]  /*1280*/  UIMAD.WIDE.U32.X UR8, UR18, UR9, UR16, UP1 ;  /* 0x00000009120872a5 */ /* 0x000fce00088e0410 */
[----:B------:R-:W-:Y:S01]  /*1290*/  UMOV UR10, UR8 ;  /* 0x00000008000a7c82 */ /* 0x000fe20008000000 */
[----:B------:R-:W-:-:S05]  /*12a0*/  UMOV UR11, UR9 ;  /* 0x00000009000b7c82 */ /* 0x000fca0008000000 */
.L_x_13:
[----:B------:R-:W-:Y:S01]  /*12b0*/  USHF.R.U64 UR9, UR10, UR22, UR11 ;  /* 0x000000160a097299 */ /* 0x000fe2000800120b */
[----:B------:R-:W-:Y:S01]  /*12c0*/  IMAD.MOV.U32 R4, RZ, RZ, 0x1 ;  /* 0x00000001ff047424 */ /* 0x000fe200078e00ff */
[----:B------:R-:W-:Y:S01]  /*12d0*/  USHF.L.U32 UR8, UR24, UR21, URZ ;  /* 0x0000001518087299 */ /* 0x000fe2000800063f */
[----:B------:R-:W-:Y:S01]  /*12e0*/  IMAD.U32 R19, RZ, RZ, UR4 ;  /* 0x00000004ff137e24 */ /* 0x000fe2000f8e00ff */
[----:B------:R-:W-:Y:S02]  /*12f0*/  ULOP3.LUT UR15, UR25, UR15, URZ, 0xc0, !UPT ;  /* 0x0000000f190f7292 */ /* 0x000fe4000f8ec03f */
[----:B------:R-:W-:Y:S02]  /*1300*/  UIADD3 UR10, -UR9, URZ, URZ ;  /* 0x0000003f090a7290 */ /* 0x000fe4000fffe13f */
[----:B------:R-:W-:Y:S02]  /*1310*/  UIMAD UR15, UR8, UR9, UR15 ;  /* 0x00000009080f72a4 */ /* 0x000fe4000f8e020f */
[----:B------:R-:W-:-:S02]  /*1320*/  ULOP3.LUT UR19, UR20, UR19, URZ, 0xc0, !UPT ;  /* 0x0000001314137292 */ /* 0x000fc4000f8ec03f */
[----:B------:R-:W-:Y:S01]  /*1330*/  UIMAD UR8, UR10, UR23, UR26 ;  /* 0x000000170a0872a4 */ /* 0x000fe2000f8e021a */
[----:B------:R-:W-:Y:S01]  /*1340*/  ULDC UR9, c[0x0][0x610] ;  /* 0x0001840000097ab9 */ /* 0x000fe20000000800 */
[----:B------:R-:W-:Y:S02]  /*1350*/  UISETP.NE.AND UP1, UPT, UR38, URZ, UPT ;  /* 0x0000003f2600728c */ /* 0x000fe4000bf25270 */
[----:B------:R-:W-:Y:S02]  /*1360*/  UIMAD UR7, UR15, UR9, UR7 ;  /* 0x000000090f0772a4 */ /* 0x000fe4000f8e0207 */
[----:B------:R-:W-:-:S04]  /*1370*/  UIMAD UR8, UR8, UR5, UR19 ;  /* 0x00000005080872a4 */ /* 0x000fc8000f8e0213 */
[----:B------:R-:W-:Y:S02]  /*1380*/  USEL UR5, UR8, UR7, !UP1 ;  /* 0x0000000708057287 */ /* 0x000fe4000c800000 */
[----:B------:R-:W-:-:S04]  /*1390*/  USEL UR7, UR7, UR8, !UP1 ;  /* 0x0000000807077287 */ /* 0x000fc8000c800000 */
[----:B------:R-:W-:Y:S02]  /*13a0*/  IMAD.U32 R2, RZ, RZ, UR5 ;  /* 0x00000005ff027e24 */ /* 0x000fe4000f8e00ff */
[----:B------:R-:W-:-:S07]  /*13b0*/  IMAD.U32 R18, RZ, RZ, UR7 ;  /* 0x00000007ff127e24 */ /* 0x000fce000f8e00ff */
.L_x_11:
[----:B------:R-:W-:Y:S05]  /*13c0*/  @!P1 BRA `(.L_x_14) ;  /* 0x00000000000c9947 */ /* 0x000fea0003800000 */
[----:B------:R-:W-:Y:S01]  /*13d0*/  UCGABAR_WAIT ;  /* 0x0000000000007dc7 */ /* 0x000fe20008000000 */
[----:B------:R-:W-:Y:S01]  /*13e0*/  CCTL.IVALL ;  /* 0x00000000ff00798f */ /* 0x000fe20002000000 */
[----:B------:R-:W-:Y:S05]  /*13f0*/  BRA `(.L_x_15) ;  /* 0x0000000000047947 */ /* 0x000fea0003800000 */
.L_x_14:
[----:B------:R-:W-:Y:S06]  /*1400*/  BAR.SYNC.DEFER_BLOCKING 0x0 ;  /* 0x0000000000007b1d */ /* 0x000fec0000010000 */
.L_x_15:
[----:B------:R-:W-:Y:S02]  /*1410*/  ULDC UR4, c[0x0][0x28c] ;  /* 0x0000a30000047ab9 */ /* 0x000fe40000000800 */
[----:B------:R-:W-:-:S04]  /*1420*/  UIADD3 UR4, UR4, 0x1f, URZ ;  /* 0x0000001f04047890 */ /* 0x000fc8000fffe03f */
[----:B------:R-:W-:-:S04]  /*1430*/  USHF.R.S32.HI UR5, URZ, 0x1f, UR4 ;  /* 0x0000001f3f057899 */ /* 0x000fc80008011404 */
[----:B------:R-:W-:-:S04]  /*1440*/  ULEA.HI UR5, UR5, UR4, URZ, 0x5 ;  /* 0x0000000405057291 */ /* 0x000fc8000f8f283f */
[----:B------:R-:W-:Y:S01]  /*1450*/  USHF.R.S32.HI UR39, URZ, 0x5, UR5 ;  /* 0x000000053f277899 */ /* 0x000fe20008011405 */
[----:B------:R-:W-:Y:S11]  /*1460*/  @!P2 BRA `(.L_x_16) ;  /* 0x00000038004ca947 */ /* 0x000ff60003800000 */
[----:B------:R-:W-:-:S06]  /*1470*/  UISETP.GT.U32.AND UP1, UPT, UR14, 0x1, UPT ;  /* 0x000000010e00788c */ /* 0x000fcc000bf24070 */
[----:B------:R-:W-:-:S13]  /*1480*/  PLOP3.LUT P0, PT, PT, PT, UP1, 0x80, 0x0 ;  /* 0x000000000000781c */ /* 0x000fda0003f0f018 */
[----:B------:R-:W-:Y:S05]  /*1490*/  @P0 EXIT ;  /* 0x000000000000094d */ /* 0x000fea0003800000 */
.L_x_17:
[----:B------:R-:W-:-:S08]  /*14a0*/  NOP ;  /* 0x0000000000007918 */ /* 0x000fd00000000000 */
[----:B------:R-:W0:Y:S02]  /*14b0*/  USETMAXREG.TRY_ALLOC.CTAPOOL UP1, 0xe8 ;  /* 0x000000e8000079c8 */ /* 0x000e240008020600 */
[----:B0-----:R-:W-:-:S13]  /*14c0*/  PLOP3.LUT P0, PT, PT, PT, UP1, 0x80, 0x0 ;  /* 0x000000000000781c */ /* 0x001fda0003f0f018 */
[----:B------:R-:W-:Y:S05]  /*14d0*/  @!P0 BRA `(.L_x_17) ;  /* 0xfffffffc00f08947 */ /* 0x000fea000383ffff */
[----:B------:R-:W-:-:S13]  /*14e0*/  LOP3.LUT P0, RZ, R4, 0xff, RZ, 0xc0, !PT ;  /* 0x000000ff04ff7812 */ /* 0x000fda000780c0ff */
[----:B------:R-:W-:Y:S05]  /*14f0*/  @!P0 EXIT ;  /* 0x000000000000894d */ /* 0x000fea0003800000 */
[----:B------:R-:W0:Y:S01]  /*1500*/  S2UR UR5, SR_CgaCtaId ;  /* 0x00000000000579c3 */ /* 0x000e220000008800 */
[----:B------:R-:W-:Y:S01]  /*1510*/  VIADD R7, R7, 0xffffffff ;  /* 0xffffffff07077836 */ /* 0x000fe20000000000 */
[CC--:B------:R-:W-:Y:S01]  /*1520*/  LEA.HI R0, R6.reuse, R3.reuse, RZ, 0x2 ;  /* 0x0000000306007211 */ /* 0x0c0fe200078f10ff */
[----:B------:R-:W-:Y:S01]  /*1530*/  USHF.R.U32.HI UR4, URZ, 0x2, UR39 ;  /* 0x000000023f047899 */ /* 0x000fe20008011627 */
[----:B------:R-:W-:Y:S01]  /*1540*/  LEA.HI R6, R6, R3, RZ, 0x5 ;  /* 0x0000000306067211 */ /* 0x000fe200078f28ff */
[----:B------:R-:W-:Y:S01]  /*1550*/  UMOV UR42, 0x400 ;  /* 0x00000400002a7882 */ /* 0x000fe20000000000 */
[----:B------:R-:W-:Y:S01]  /*1560*/  R2UR UR49, R7 ;  /* 0x00000000073172ca */ /* 0x000fe200000e0000 */
[----:B------:R-:W-:Y:S01]  /*1570*/  ULOP3.LUT UR43, UR39, 0x3, URZ, 0xc0, !UPT ;  /* 0x00000003272b7892 */ /* 0x000fe2000f8ec03f */
[--C-:B------:R-:W-:Y:S01]  /*1580*/  SHF.R.S32.HI R58, RZ, 0x2, R0.reuse ;  /* 0x00000002ff3a7819 */ /* 0x100fe20000011400 */
[----:B------:R-:W-:Y:S01]  /*1590*/  ULOP3.LUT UR4, UR4, 0x1, URZ, 0xc0, !UPT ;  /* 0x0000000104047892 */ /* 0x000fe2000f8ec03f */
[----:B------:R-:W-:Y:S01]  /*15a0*/  SHF.R.S32.HI R5, RZ, 0x1f, R0 ;  /* 0x0000001fff057819 */ /* 0x000fe20000011400 */
[----:B------:R-:W-:Y:S01]  /*15b0*/  USEL UR43, UR43, URZ, !UP0 ;  /* 0x0000003f2b2b7287 */ /* 0x000fe2000c000000 */
[----:B------:R-:W-:Y:S01]  /*15c0*/  LOP3.LUT R60, R0, 0xfffffffc, RZ, 0xc0, !PT ;  /* 0xfffffffc003c7812 */ /* 0x000fe200078ec0ff */
[----:B------:R-:W-:Y:S01]  /*15d0*/  UISETP.EQ.U32.AND UP0, UPT, UR4, 0x1, !UP0 ;  /* 0x000000010400788c */ /* 0x000fe2000c702070 */
[----:B------:R-:W-:Y:S01]  /*15e0*/  LEA.HI R5, R5, R58, RZ, 0x3 ;  /* 0x0000003a05057211 */ /* 0x000fe200078f18ff */
[----:B------:R-:W-:Y:S01]  /*15f0*/  UISETP.LT.AND UP1, UPT, UR39, 0x1, UPT ;  /* 0x000000012700788c */ /* 0x000fe2000bf21270 */
[----:B------:R-:W-:Y:S01]  /*1600*/  ISETP.NE.AND P0, PT, R7, RZ, PT ;  /* 0x000000ff0700720c */ /* 0x000fe20003f05270 */
[----:B------:R-:W-:Y:S01]  /*1610*/  ULDC UR6, c[0x0][0x284] ;  /* 0x0000a10000067ab9 */ /* 0x000fe20000000800 */
[----:B------:R-:W-:Y:S01]  /*1620*/  LOP3.LUT R5, R5, 0xfffffff8, RZ, 0xc0, !PT ;  /* 0xfffffff805057812 */ /* 0x000fe200078ec0ff */
[----:B------:R-:W-:Y:S01]  /*1630*/  USHF.L.U32 UR49, UR49, 0x3, URZ ;  /* 0x0000000331317899 */ /* 0x000fe2000800063f */
[----:B------:R-:W-:Y:S01]  /*1640*/  IMAD.IADD R60, R3, 0x1, -R60 ;  /* 0x00000001033c7824 */ /* 0x000fe200078e0a3c */
[----:B------:R-:W-:Y:S01]  /*1650*/  USEL UR45, UR39, 0x1, UP1 ;  /* 0x00000001272d7887 */ /* 0x000fe20008800000 */
[----:B------:R-:W-:Y:S01]  /*1660*/  SEL R70, RZ, 0x1, P0 ;  /* 0x00000001ff467807 */ /* 0x000fe20000000000 */
[----:B------:R-:W-:Y:S01]  /*1670*/  IMAD.IADD R58, R58, 0x1, -R5 ;  /* 0x000000013a3a7824 */ /* 0x000fe200078e0a05 */
[----:B0-----:R-:W-:Y:S01]  /*1680*/  ULEA UR42, UR5, UR42, 0x18 ;  /* 0x0000002a052a7291 */ /* 0x001fe2000f8ec03f */
[----:B------:R-:W-:Y:S01]  /*1690*/  SHF.R.S32.HI R5, RZ, 0x5, R6 ;  /* 0x00000005ff057819 */ /* 0x000fe20000011406 */
[----:B------:R-:W-:Y:S01]  /*16a0*/  IMAD.U32 R62, RZ, RZ, UR49 ;  /* 0x00000031ff3e7e24 */ /* 0x000fe2000f8e00ff */
[----:B------:R-:W-:Y:S01]  /*16b0*/  ULOP3.LUT UR40, UR36, 0x1, URZ, 0xfc, !UPT ;  /* 0x0000000124287892 */ /* 0x000fe2000f8efc3f */
[--C-:B------:R-:W-:Y:S01]  /*16c0*/  SHF.R.S32.HI R59, RZ, 0x1f, R58.reuse ;  /* 0x0000001fff3b7819 */ /* 0x100fe2000001143a */
[----:B------:R-:W-:Y:S01]  /*16d0*/  UIADD3 UR44, UR42, 0x50, URZ ;  /* 0x000000502a2c7890 */ /* 0x000fe2000fffe03f */
[C-C-:B------:R-:W-:Y:S01]  /*16e0*/  IMAD R65, R5.reuse, -0x10, -R58.reuse ;  /* 0xfffffff005417824 */ /* 0x140fe200078e0a3a */
[----:B------:R-:W-:Y:S01]  /*16f0*/  UIADD3 UR4, UR42, 0x180, URZ ;  /* 0x000001802a047890 */ /* 0x000fe2000fffe03f */
[C---:B------:R-:W-:Y:S01]  /*1700*/  LOP3.LUT R64, R62.reuse, 0x8, RZ, 0xc0, !PT ;  /* 0x000000083e407812 */ /* 0x040fe200078ec0ff */
[----:B------:R-:W-:Y:S01]  /*1710*/  UIADD3 UR5, UR42, 0x8180, URZ ;  /* 0x000081802a057890 */ /* 0x000fe2000fffe03f */
[----:B------:R-:W-:Y:S01]  /*1720*/  IMAD.WIDE R58, R5, 0x10, R58 ;  /* 0x00000010053a7825 */ /* 0x000fe200078e023a */
[----:B------:R-:W-:Y:S01]  /*1730*/  USHF.R.U32.HI UR4, URZ, 0x4, UR4 ;  /* 0x000000043f047899 */ /* 0x000fe20008011604 */
[----:B------:R-:W-:Y:S01]  /*1740*/  LOP3.LUT R62, R62, 0x8, RZ, 0xc, !PT ;  /* 0x000000083e3e7812 */ /* 0x000fe200078e0cff */
[----:B------:R-:W-:Y:S01]  /*1750*/  USHF.R.U32.HI UR5, URZ, 0x4, UR5 ;  /* 0x000000043f057899 */ /* 0x000fe20008011605 */
[----:B------:R-:W-:Y:S01]  /*1760*/  IMAD.U32 R61, RZ, RZ, UR44 ;  /* 0x0000002cff3d7e24 */ /* 0x000fe2000f8e00ff */
[----:B------:R-:W-:Y:S01]  /*1770*/  ULOP3.LUT UR4, UR4, 0x3fff, URZ, 0xc0, !UPT ;  /* 0x00003fff04047892 */ /* 0x000fe2000f8ec03f */
[----:B------:R-:W-:Y:S01]  /*1780*/  LOP3.LUT R64, R64, 0x18, RZ, 0x3c, !PT ;  /* 0x0000001840407812 */ /* 0x000fe200078e3cff */
[----:B------:R-:W-:Y:S01]  /*1790*/  ULOP3.LUT UR5, UR5, 0x3fff, URZ, 0xc0, !UPT ;  /* 0x00003fff05057892 */ /* 0x000fe2000f8ec03f */
[----:B------:R-:W-:Y:S01]  /*17a0*/  VIADD R63, R61, UR49 ;  /* 0x000000313d3f7c36 */ /* 0x000fe20008000000 */
[----:B------:R-:W-:Y:S01]  /*17b0*/  USHF.L.U32 UR41, UR39, 0x1, URZ ;  /* 0x0000000127297899 */ /* 0x000fe2000800063f */
[----:B------:R-:W-:Y:S01]  /*17c0*/  VIADD R65, R65, UR6 ;  /* 0x0000000641417c36 */ /* 0x000fe20008000000 */
[----:B------:R-:W-:-:S02]  /*17d0*/  UIADD3 UR45, -UR45, UR39, URZ ;  /* 0x000000272d2d7290 */ /* 0x000fc4000fffe13f */
[----:B------:R-:W-:Y:S02]  /*17e0*/  USEL UR46, URZ, 0x1, !UP0 ;  /* 0x000000013f2e7887 */ /* 0x000fe4000c000000 */
[----:B------:R-:W-:Y:S02]  /*17f0*/  ULOP3.LUT UR47, UR4, 0x10000, URZ, 0xfc, !UPT ;  /* 0x00010000042f7892 */ /* 0x000fe4000f8efc3f */
[----:B------:R-:W-:-:S12]  /*1800*/  ULOP3.LUT UR48, UR5, 0x10000, URZ, 0xfc, !UPT ;  /* 0x0001000005307892 */ /* 0x000fd8000f8efc3f */
.L_x_101:
[----:B------:R-:W-:Y:S01]  /*1810*/  SHF.L.U32 R0, R70, 0x1f, RZ ;  /* 0x0000001f46007819 */ /* 0x000fe200000006ff */
[----:B------:R-:W-:Y:S02]  /*1820*/  ULDC UR4, c[0x0][0x28c] ;  /* 0x0000a30000047ab9 */ /* 0x000fe40000000800 */
[----:B------:R-:W-:Y:S01]  /*1830*/  ISETP.LT.AND P1, PT, RZ, UR4, PT ;  /* 0x00000004ff007c0c */ /* 0x000fe2000bf21270 */
[----:B------:R-:W0:Y:S02]  /*1840*/  SYNCS.PHASECHK.TRANS64.TRYWAIT P0, [R61+UR49], R0 ;  /* 0x000000003d0075a7 */ /* 0x000e240008000171 */
[----:B01-34-:R-:W-:Y:S10]  /*1850*/  @!P0 BRA `(.L_x_18) ;  /* 0x00000044009c8947 */ /* 0x01bff40003800000 */
.L_x_123:
[----:B------:R-:W-:Y:S05]  /*1860*/  @P1 BRA `(.L_x_19) ;  /* 0x0000000000401947 */ /* 0x000fea0003800000 */
[----:B0-----:R-:W-:Y:S01]  /*1870*/  MOV R0, 0x0 ;  /* 0x0000000000007802 */ /* 0x001fe20000000f00 */
[----:B------:R-:W-:Y:S01]  /*1880*/  ULDC.64 UR4, c[0x4][0x68] ;  /* 0x01001a0000047ab9 */ /* 0x000fe20000000a00 */
[----:B------:R-:W-:Y:S01]  /*1890*/  ULDC.64 UR6, c[0x4][0x8] ;  /* 0x0100020000067ab9 */ /* 0x000fe20000000a00 */
[----:B------:R-:W-:Y:S01]  /*18a0*/  IMAD.U32 R4, RZ, RZ, UR4 ;  /* 0x00000004ff047e24 */ /* 0x000fe2000f8e00ff */
[----:B------:R0:W1:Y:S01]  /*18b0*/  LDC.64 R14, c[0x4][R0] ;  /* 0x01000000000e7b82 */ /* 0x0000620000000a00 */
[----:B------:R-:W-:Y:S01]  /*18c0*/  IMAD.U32 R5, RZ, RZ, UR5 ;  /* 0x00000005ff057e24 */ /* 0x000fe2000f8e00ff */
[----:B------:R-:W-:Y:S01]  /*18d0*/  ULDC.64 UR4, c[0x4][0x70] ;  /* 0x01001c0000047ab9 */ /* 0x000fe20000000a00 */
[----:B------:R-:W-:Y:S02]  /*18e0*/  IMAD.U32 R10, RZ, RZ, UR6 ;  /* 0x00000006ff0a7e24 */ /* 0x000fe4000f8e00ff */
[----:B------:R-:W-:Y:S02]  /*18f0*/  IMAD.U32 R6, RZ, RZ, UR4 ;  /* 0x00000004ff067e24 */ /* 0x000fe4000f8e00ff */
[----:B------:R-:W-:-:S02]  /*1900*/  IMAD.U32 R7, RZ, RZ, UR5 ;  /* 0x00000005ff077e24 */ /* 0x000fc4000f8e00ff */
[----:B------:R-:W-:Y:S02]  /*1910*/  IMAD.U32 R11, RZ, RZ, UR7 ;  /* 0x00000007ff0b7e24 */ /* 0x000fe4000f8e00ff */
[----:B------:R-:W-:Y:S02]  /*1920*/  IMAD.MOV.U32 R8, RZ, RZ, 0x1e1 ;  /* 0x000001e1ff087424 */ /* 0x000fe400078e00ff */
[----:B------:R-:W-:Y:S02]  /*1930*/  IMAD.MOV.U32 R12, RZ, RZ, 0x1 ;  /* 0x00000001ff0c7424 */ /* 0x000fe400078e00ff */
[----:B0-----:R-:W-:-:S07]  /*1940*/  IMAD.MOV.U32 R13, RZ, RZ, RZ ;  /* 0x000000ffff0d7224 */ /* 0x001fce00078e00ff */
[----:B------:R-:W-:-:S07]  /*1950*/  LEPC R20, `(.L_x_19) ;  /* 0x000000001014794e */ /* 0x000fce0000000000 */
[----:B-1---5:R-:W-:Y:S05]  /*1960*/  CALL.ABS.NOINC R14 ;  /* 0x000000000e007343 */ /* 0x022fea0003c00000 */
.L_x_19:
[----:B0-----:R-:W-:-:S05]  /*1970*/  IMAD.U32 R0, RZ, RZ, UR40 ;  /* 0x00000028ff007e24 */ /* 0x001fca000f8e00ff */
[----:B------:R-:W-:-:S13]  /*1980*/  ISETP.NE.AND P0, PT, R0, 0x3, PT ;  /* 0x000000030000780c */ /* 0x000fda0003f05270 */
[----:B------:R-:W-:Y:S05]  /*1990*/  @!P0 BRA `(.L_x_20) ;  /* 0x0000000000048947 */ /* 0x000fea0003800000 */
[----:B------:R-:W-:Y:S01]  /*19a0*/  BPT.TRAP 0x1 ;  /* 0x000000040000795c */ /* 0x000fe20000300000 */
.L_x_20:
[----:B------:R-:W-:Y:S02]  /*19b0*/  IMAD.U32 R3, RZ, RZ, UR43 ;  /* 0x0000002bff037e24 */ /* 0x000fe4000f8e00ff */
[----:B------:R-:W-:-:S03]  /*19c0*/  IMAD.U32 R0, RZ, RZ, UR46 ;  /* 0x0000002eff007e24 */ /* 0x000fc6000f8e00ff */
[----:B------:R-:W-:Y:S02]  /*19d0*/  LEA R3, R3, UR42, 0x3 ;  /* 0x0000002a03037c11 */ /* 0x000fe4000f8e18ff */
[----:B------:R-:W-:-:S04]  /*19e0*/  SHF.L.U32 R0, R0, 0x1f, RZ ;  /* 0x0000001f00007819 */ /* 0x000fc800000006ff */
[----:B------:R0:W1:Y:S01]  /*19f0*/  SYNCS.PHASECHK.TRANS64.TRYWAIT P1, [R3+URZ], R0 ;  /* 0x00000000030075a7 */ /* 0x000062000802017f */
[----:B------:R-:W-:Y:S05]  /*1a00*/  @!P0 BRA `(.L_x_21) ;  /* 0x0000000000048947 */ /* 0x000fea0003800000 */
[----:B------:R-:W-:Y:S01]  /*1a10*/  BPT.TRAP 0x1 ;  /* 0x000000040000795c */ /* 0x000fe20000300000 */
.L_x_21:
[----:B-1----:R-:W-:Y:S05]  /*1a20*/  @P1 BRA `(.L_x_22) ;  /* 0x0000000000081947 */ /* 0x002fea0003800000 */
[----:B------:R-:W1:Y:S02]  /*1a30*/  SYNCS.PHASECHK.TRANS64.TRYWAIT P1, [R3+URZ], R0 ;  /* 0x00000000030075a7 */ /* 0x000e64000802017f */
[----:B-1----:R-:W-:Y:S05]  /*1a40*/  @!P1 BRA `(.L_x_23) ;  /* 0x0000004400349947 */ /* 0x002fea0003800000 */
.L_x_22:
[----:B------:R-:W-:Y:S05]  /*1a50*/  WARPSYNC.ALL ;  /* 0x0000000000007948 */ /* 0x000fea0003800000 */
[----:B------:R-:W-:Y:S01]  /*1a60*/  ULEA UR8, UR43, UR47, 0x9 ;  /* 0x0000002f2b087291 */ /* 0x000fe2000f8e483f */
[----:B------:R-:W-:Y:S01]  /*1a70*/  WARPGROUP.ARRIVE ;  /* 0x00000000000079c5 */ /* 0x000fe20000000000 */
[----:B------:R-:W-:Y:S01]  /*1a80*/  ULEA UR9, UR43, UR48, 0x9 ;  /* 0x000000302b097291 */ /* 0x000fe2000f8e483f */
[----:B01----:R-:W-:Y:S01]  /*1a90*/  IMAD.U32 R0, RZ, RZ, UR45 ;  /* 0x0000002dff007e24 */ /* 0x003fe2000f8e00ff */
[----:B------:R-:W-:Y:S01]  /*1aa0*/  UMOV UR5, 0x40000040 ;  /* 0x4000004000057882 */ /* 0x000fe20000000000 */
[----:B------:R-:W-:-:S02]  /*1ab0*/  UMOV UR7, 0x40000040 ;  /* 0x4000004000077882 */ /* 0x000fc40000000000 */
[----:B------:R-:W-:Y:S01]  /*1ac0*/  UMOV UR4, UR8 ;  /* 0x0000000800047c82 */ /* 0x000fe20008000000 */
[----:B------:R-:W-:Y:S01]  /*1ad0*/  ISETP.GE.AND P1, PT, R0, 0x1, PT ;  /* 0x000000010000780c */ /* 0x000fe20003f26270 */
[----:B------:R-:W-:Y:S02]  /*1ae0*/  UMOV UR6, UR9 ;  /* 0x0000000900067c82 */ /* 0x000fe40008000000 */
[----:B------:R-:W-:Y:S01]  /*1af0*/  HGMMA.64x64x8.F32.TF32 R24, gdesc[UR4], RZ, !UPT, gsb0 ;  /* 0x04e00000041879f0 */ /* 0x000fe2000c0028ff */
[----:B------:R-:W-:Y:S02]  /*1b00*/  UIADD3 UR4, UR8, 0x2, URZ ;  /* 0x0000000208047890 */ /* 0x000fe4000fffe03f */
[----:B------:R-:W-:Y:S01]  /*1b10*/  UIADD3 UR6, UR9, 0x2, URZ ;  /* 0x0000000209067890 */ /* 0x000fe2000fffe03f */
[----:B------:R-:W-:Y:S01]  /*1b20*/  UMOV UR5, 0x40000040 ;  /* 0x4000004000057882 */ /* 0x000fe20000000000 */
[----:B------:R-:W-:Y:S01]  /*1b30*/  UMOV UR7, 0x40000040 ;  /* 0x4000004000077882 */ /* 0x000fe20000000000 */
[----:B------:R-:W-:-:S02]  /*1b40*/  WARPGROUP.DEPBAR.LE gsb0, 0x0 ;  /* 0x00008000000079c5 */ /* 0x000fc40000010000 */
[----:B------:R-:W-:-:S06]  /*1b50*/  WARPGROUP.ARRIVE ;  /* 0x00000000000079c5 */ /* 0x000fcc0000000000 */
[----:B------:R-:W-:Y:S01]  /*1b60*/  HGMMA.64x64x8.F32.TF32 R24, gdesc[UR4], R24, gsb0 ;  /* 0x04e00000041879f0 */ /* 0x000fe20008002818 */
[----:B------:R-:W-:Y:S02]  /*1b70*/  UIADD3 UR4, UR8, 0x4, URZ ;  /* 0x0000000408047890 */ /* 0x000fe4000fffe03f */
[----:B------:R-:W-:Y:S01]  /*1b80*/  UIADD3 UR6, UR9, 0x4, URZ ;  /* 0x0000000409067890 */ /* 0x000fe2000fffe03f */
[----:B------:R-:W-:Y:S01]  /*1b90*/  UMOV UR5, 0x40000040 ;  /* 0x4000004000057882 */ /* 0x000fe20000000000 */
[----:B------:R-:W-:Y:S01]  /*1ba0*/  UMOV UR7, 0x40000040 ;  /* 0x4000004000077882 */ /* 0x000fe20000000000 */
[----:B------:R-:W-:Y:S02]  /*1bb0*/  WARPGROUP.DEPBAR.LE gsb0, 0x0 ;  /* 0x00008000000079c5 */ /* 0x000fe40000010000 */
        /* <DEDUP_REMOVED lines=8> */
[----:B------:R-:W-:Y:S03]  /*1c40*/  HGMMA.64x64x8.F32.TF32 R24, gdesc[UR4], R24, gsb0 ;  /* 0x04e00000041879f0 */ /* 0x000fe60008002818 */
[----:B------:R-:W-:Y:S02]  /*1c50*/  WARPGROUP.DEPBAR.LE gsb0, 0x0 ;  /* 0x00008000000079c5 */ /* 0x000fe40000010000 */
[----:B------:R-:W-:Y:S05]  /*1c60*/  @!P1 BRA `(.L_x_24) ;  /* 0x0000000400189947 */ /* 0x000fea0003800000 */
[----:B------:R-:W-:Y:S01]  /*1c70*/  UIADD3 UR4, UR43, 0x1, URZ ;  /* 0x000000012b047890 */ /* 0x000fe2000fffe03f */
[----:B------:R-:W-:Y:S02]  /*1c80*/  IMAD.U32 R0, RZ, RZ, UR45 ;  /* 0x0000002dff007e24 */ /* 0x000fe4000f8e00ff */
[----:B------:R-:W-:Y:S01]  /*1c90*/  IMAD.U32 R3, RZ, RZ, UR43 ;  /* 0x0000002bff037e24 */ /* 0x000fe2000f8e00ff */
[----:B------:R-:W-:-:S04]  /*1ca0*/  UISETP.NE.AND UP0, UPT, UR4, 0x4, UPT ;  /* 0x000000040400788c */ /* 0x000fc8000bf05270 */
[----:B------:R-:W-:Y:S02]  /*1cb0*/  USEL UR5, URZ, 0x1, UP0 ;  /* 0x000000013f057887 */ /* 0x000fe40008000000 */
[----:B------:R-:W-:Y:S02]  /*1cc0*/  USEL UR8, UR4, URZ, UP0 ;  /* 0x0000003f04087287 */ /* 0x000fe40008000000 */
[----:B------:R-:W-:-:S06]  /*1cd0*/  ULOP3.LUT UR5, UR46, UR5, URZ, 0x3c, !UPT ;  /* 0x000000052e057292 */ /* 0x000fcc000f8e3c3f */
[----:B------:R-:W-:-:S07]  /*1ce0*/  IMAD.U32 R6, RZ, RZ, UR5 ;  /* 0x00000005ff067e24 */ /* 0x000fce000f8e00ff */
.L_x_31:
[----:B------:R-:W-:Y:S05]  /*1cf0*/  @!P0 BRA `(.L_x_25) ;  /* 0x0000000000048947 */ /* 0x000fea0003800000 */
[----:B------:R-:W-:Y:S01]  /*1d00*/  BPT.TRAP 0x1 ;  /* 0x000000040000795c */ /* 0x000fe20000300000 */
.L_x_25:
[----:B------:R-:W-:Y:S01]  /*1d10*/  ULEA UR4, UR8, UR42, 0x3 ;  /* 0x0000002a08047291 */ /* 0x000fe2000f8e183f */
[----:B------:R-:W-:-:S08]  /*1d20*/  SHF.L.U32 R4, R6, 0x1f, RZ ;  /* 0x0000001f06047819 */ /* 0x000fd000000006ff */
[----:B------:R0:W1:Y:S01]  /*1d30*/  SYNCS.PHASECHK.TRANS64.TRYWAIT P1, [UR4], R4 ;  /* 0x00000004ff0075a7 */ /* 0x0000620008020144 */
[----:B------:R-:W-:Y:S05]  /*1d40*/  @!P0 BRA `(.L_x_26) ;  /* 0x0000000000048947 */ /* 0x000fea0003800000 */
[----:B------:R-:W-:Y:S01]  /*1d50*/  BPT.TRAP 0x1 ;  /* 0x000000040000795c */ /* 0x000fe20000300000 */
.L_x_26:
[----:B-1----:R-:W-:Y:S05]  /*1d60*/  @P1 BRA `(.L_x_27) ;  /* 0x0000000000081947 */ /* 0x002fea0003800000 */
[----:B------:R-:W1:Y:S02]  /*1d70*/  SYNCS.PHASECHK.TRANS64.TRYWAIT P1, [UR4], R4 ;  /* 0x00000004ff0075a7 */ /* 0x000e640008020144 */
[----:B-1----:R-:W-:Y:S05]  /*1d80*/  @!P1 BRA `(.L_x_28) ;  /* 0x0000004000789947 */ /* 0x002fea0003800000 */
.L_x_27:
[----:B------:R-:W-:Y:S01]  /*1d90*/  ULEA UR9, UR8, UR47, 0x9 ;  /* 0x0000002f08097291 */ /* 0x000fe2000f8e483f */
[----:B------:R-:W-:Y:S01]  /*1da0*/  WARPGROUP.ARRIVE ;  /* 0x00000000000079c5 */ /* 0x000fe20000000000 */
[----:B------:R-:W-:Y:S01]  /*1db0*/  ULEA UR10, UR8, UR48, 0x9 ;  /* 0x00000030080a7291 */ /* 0x000fe2000f8e483f */
[----:B------:R-:W-:Y:S01]  /*1dc0*/  UMOV UR5, 0x40000040 ;  /* 0x4000004000057882 */ /* 0x000fe20000000000 */
[----:B------:R-:W-:-:S03]  /*1dd0*/  UMOV UR7, 0x40000040 ;  /* 0x4000004000077882 */ /* 0x000fc60000000000 */
[----:B------:R-:W-:Y:S02]  /*1de0*/  UMOV UR4, UR9 ;  /* 0x0000000900047c82 */ /* 0x000fe40008000000 */
[----:B------:R-:W-:Y:S02]  /*1df0*/  UMOV UR6, UR10 ;  /* 0x0000000a00067c82 */ /* 0x000fe40008000000 */
[----:B------:R-:W-:Y:S01]  /*1e00*/  HGMMA.64x64x8.F32.TF32 R24, gdesc[UR4], R24, gsb0 ;  /* 0x04e00000041879f0 */ /* 0x000fe20008002818 */
        /* <DEDUP_REMOVED lines=23> */
[----:B------:R-:W-:Y:S01]  /*1f80*/  BPT.TRAP 0x1 ;  /* 0x000000040000795c */ /* 0x000fe20000300000 */
.L_x_29:
[----:B------:R-:W-:Y:S01]  /*1f90*/  ISETP.NE.AND P1, PT, R23, RZ, PT ;  /* 0x000000ff1700720c */ /* 0x000fe20003f25270 */
[----:B------:R-:W-:-:S12]  /*1fa0*/  UISETP.GT.U32.AND UP0, UPT, UR36, 0x1, UPT ;  /* 0x000000012400788c */ /* 0x000fd8000bf04070 */
[----:B01----:R-:W-:-:S05]  /*1fb0*/  @P1 LEA R4, R3, UR42, 0x3 ;  /* 0x0000002a03041c11 */ /* 0x003fca000f8e18ff */
[----:B------:R-:W-:-:S05]  /*1fc0*/  @P1 VIADD R5, R4, 0x20 ;  /* 0x0000002004051836 */ /* 0x000fca0000000000 */
[----:B------:R-:W-:-:S04]  /*1fd0*/  @P1 PRMT R5, R22, 0x654, R5 ;  /* 0x0000065416051816 */ /* 0x000fc80000000005 */
[----:B------:R0:W-:Y:S01]  /*1fe0*/  @P1 SYNCS.ARRIVE.TRANS64.RED.A1T0 RZ, [R5+URZ], RZ ;  /* 0x000000ff05ff19a7 */ /* 0x0001e2000810043f */
[----:B------:R-:W-:-:S13]  /*1ff0*/  PLOP3.LUT P1, PT, PT, PT, UP0, 0x80, 0x0 ;  /* 0x000000000000781c */ /* 0x000fda0003f2f008 */
[----:B0-----:R-:W-:Y:S05]  /*2000*/  @P1 BRA `(.L_x_30) ;  /* 0x0000000000041947 */ /* 0x001fea0003800000 */
[----:B------:R-:W-:Y:S01]  /*2010*/  BPT.TRAP 0x1 ;  /* 0x000000040000795c */ /* 0x000fe20000300000 */
.L_x_30:
[----:B------:R-:W-:Y:S01]  /*2020*/  UIADD3 UR8, UR8, 0x1, URZ ;  /* 0x0000000108087890 */ /* 0x000fe2000fffe03f */
[C---:B------:R-:W-:Y:S01]  /*2030*/  ISETP.GT.AND P2, PT, R0.reuse, 0x1, PT ;  /* 0x000000010000780c */ /* 0x040fe20003f44270 */
[----:B------:R-:W-:Y:S02]  /*2040*/  VIADD R3, R3, 0x1 ;  /* 0x0000000103037836 */ /* 0x000fe40000000000 */
[----:B------:R-:W-:Y:S01]  /*2050*/  UISETP.NE.AND UP0, UPT, UR8, 0x4, UPT ;  /* 0x000000040800788c */ /* 0x000fe2000bf05270 */
[----:B------:R-:W-:Y:S02]  /*2060*/  VIADD R0, R0, 0xffffffff ;  /* 0xffffffff00007836 */ /* 0x000fe40000000000 */
[C---:B------:R-:W-:Y:S01]  /*2070*/  ISETP.NE.AND P1, PT, R3.reuse, 0x4, PT ;  /* 0x000000040300780c */ /* 0x040fe20003f25270 */
[----:B------:R-:W-:Y:S02]  /*2080*/  USEL UR4, URZ, 0x1, UP0 ;  /* 0x000000013f047887 */ /* 0x000fe40008000000 */
[----:B------:R-:W-:Y:S01]  /*2090*/  USEL UR8, UR8, URZ, UP0 ;  /* 0x0000003f08087287 */ /* 0x000fe20008000000 */
[----:B------:R-:W-:-:S03]  /*20a0*/  SEL R3, R3, RZ, P1 ;  /* 0x000000ff03037207 */ /* 0x000fc60000800000 */
[----:B------:R-:W-:Y:S01]  /*20b0*/  LOP3.LUT R6, R6, UR4, RZ, 0x3c, !PT ;  /* 0x0000000406067c12 */ /* 0x000fe2000f8e3cff */
[----:B------:R-:W-:Y:S07]  /*20c0*/  @P2 BRA `(.L_x_31) ;  /* 0xfffffffc00082947 */ /* 0x000fee000383ffff */
.L_x_24:
[----:B------:R-:W0:Y:S01]  /*20d0*/  LDC R0, c[0x0][0x28c] ;  /* 0x0000a300ff007b82 */ /* 0x000e220000000800 */
[----:B------:R1:W-:Y:S01]  /*20e0*/  SYNCS.ARRIVE.TRANS64.A1T0 RZ, [R62+UR44], RZ ;  /* 0x000000ff3eff79a7 */ /* 0x0003e2000810002c */
[----:B0-----:R-:W-:-:S13]  /*20f0*/  ISETP.GE.AND P1, PT, R0, 0x1, PT ;  /* 0x000000010000780c */ /* 0x001fda0003f26270 */
[----:B-1----:R-:W-:Y:S05]  /*2100*/  @!P1 BRA `(.L_x_32) ;  /* 0x0000000000409947 */ /* 0x002fea0003800000 */
[----:B------:R-:W-:Y:S05]  /*2110*/  @!P0 BRA `(.L_x_33) ;  /* 0x0000000000048947 */ /* 0x000fea0003800000 */
[----:B------:R-:W-:Y:S01]  /*2120*/  BPT.TRAP 0x1 ;  /* 0x000000040000795c */ /* 0x000fe20000300000 */
.L_x_33:
[----:B------:R-:W-:Y:S01]  /*2130*/  ISETP.NE.AND P0, PT, R23, RZ, PT ;  /* 0x000000ff1700720c */ /* 0x000fe20003f05270 */
[----:B------:R-:W-:-:S12]  /*2140*/  IMAD.U32 R3, RZ, RZ, UR42 ;  /* 0x0000002aff037e24 */ /* 0x000fd8000f8e00ff */
[----:B------:R-:W-:-:S05]  /*2150*/  VOTEU.ANY UP0, P0 ;  /* 0x00000000003f7886 */ /* 0x000fca0000000100 */
[----:B------:R-:W-:Y:S02]  /*2160*/  @UP0 UIADD3 UR4, UR45, UR43, URZ ;  /* 0x0000002b2d040290 */ /* 0x000fe4000fffe03f */
[----:B------:R-:W-:-:S04]  /*2170*/  UISETP.GT.U32.AND UP0, UPT, UR36, 0x1, UPT ;  /* 0x000000012400788c */ /* 0x000fc8000bf04070 */
[----:B------:R-:W-:-:S04]  /*2180*/  IMAD.U32 R0, RZ, RZ, UR4 ;  /* 0x00000004ff007e24 */ /* 0x000fc8000f8e00ff */
[----:B------:R-:W-:-:S05]  /*2190*/  @P0 IMAD.SHL.U32 R0, R0, 0x8, RZ ;  /* 0x0000000800000824 */ /* 0x000fca00078e00ff */
[----:B------:R-:W-:-:S04]  /*21a0*/  @P0 LOP3.LUT R0, R0, 0x18, RZ, 0xc0, !PT ;  /* 0x0000001800000812 */ /* 0x000fc800078ec0ff */
[----:B------:R-:W-:-:S04]  /*21b0*/  @P0 IADD3 R3, R3, 0x20, R0 ;  /* 0x0000002003030810 */ /* 0x000fc80007ffe000 */
[----:B------:R-:W-:-:S04]  /*21c0*/  @P0 PRMT R3, R22, 0x654, R3 ;  /* 0x0000065416030816 */ /* 0x000fc80000000003 */
[----:B------:R0:W-:Y:S01]  /*21d0*/  @P0 SYNCS.ARRIVE.TRANS64.RED.A1T0 RZ, [R3+URZ], RZ ;  /* 0x000000ff03ff09a7 */ /* 0x0001e2000810043f */
[----:B------:R-:W-:-:S13]  /*21e0*/  PLOP3.LUT P0, PT, PT, PT, UP0, 0x80, 0x0 ;  /* 0x000000000000781c */ /* 0x000fda0003f0f008 */
[----:B0-----:R-:W-:Y:S05]  /*21f0*/  @P0 BRA `(.L_x_32) ;  /* 0x0000000000040947 */ /* 0x001fea0003800000 */
[----:B------:R-:W-:Y:S01]  /*2200*/  BPT.TRAP 0x1 ;  /* 0x000000040000795c */ /* 0x000fe20000300000 */
.L_x_32:
[----:B------:R-:W-:Y:S01]  /*2210*/  SHF.L.U32 R0, R70, 0x1f, RZ ;  /* 0x0000001f46007819 */ /* 0x000fe200000006ff */
[----:B------:R-:W-:Y:S01]  /*2220*/  UIADD3 UR43, UR41, UR43, URZ ;  /* 0x0000002b292b7290 */ /* 0x000fe2000fffe03f */
[----:B------:R-:W0:Y:S01]  /*2230*/  LDC R7, c[0x0][0x288] ;  /* 0x0000a200ff077b82 */ /* 0x000e220000000800 */
[----:B------:R-:W-:Y:S02]  /*2240*/  IMAD.SHL.U32 R8, R60, 0x2, RZ ;  /* 0x000000023c087824 */ /* 0x000fe400078e00ff */
[----:B------:R-:W-:Y:S02]  /*2250*/  USHF.R.U32.HI UR4, URZ, 0x2, UR43 ;  /* 0x000000023f047899 */ /* 0x000fe4000801162b */
[----:B------:R-:W-:Y:S01]  /*2260*/  UISETP.GT.U32.AND UP0, UPT, UR43, 0x3, UPT ;  /* 0x000000032b00788c */ /* 0x000fe2000bf04070 */
[----:B------:R-:W-:Y:S01]  /*2270*/  SHF.R.S32.HI R9, RZ, 0x1f, R8 ;  /* 0x0000001fff097819 */ /* 0x000fe20000011408 */
[----:B------:R-:W-:Y:S01]  /*2280*/  ULOP3.LUT UR4, UR4, 0x1, URZ, 0xc0, !UPT ;  /* 0x0000000104047892 */ /* 0x000fe2000f8ec03f */
[----:B------:R-:W1:Y:S01]  /*2290*/  SYNCS.PHASECHK.TRANS64.TRYWAIT P0, [R61+UR49+0x10], R0 ;  /* 0x000010003d0075a7 */ /* 0x000e620008000171 */
[----:B------:R-:W-:-:S02]  /*22a0*/  UISETP.LT.U32.AND UP0, UPT, UR41, 0x4, UP0 ;  /* 0x000000042900788c */ /* 0x000fc40008701070 */
[----:B------:R-:W-:Y:S02]  /*22b0*/  UISETP.NE.U32.AND UP1, UPT, UR4, 0x1, UPT ;  /* 0x000000010400788c */ /* 0x000fe4000bf25070 */
[----:B------:R-:W-:Y:S02]  /*22c0*/  USEL UR5, URZ, 0x1, !UP0 ;  /* 0x000000013f057887 */ /* 0x000fe4000c000000 */
[----:B------:R-:W-:Y:S02]  /*22d0*/  UISETP.GT.U32.AND UP1, UPT, UR41, 0x3, !UP1 ;  /* 0x000000032900788c */ /* 0x000fe4000cf24070 */
[----:B------:R-:W-:Y:S02]  /*22e0*/  ULOP3.LUT UR43, UR43, 0x3, URZ, 0xc0, !UPT ;  /* 0x000000032b2b7892 */ /* 0x000fe4000f8ec03f */
[----:B------:R-:W-:-:S04]  /*22f0*/  USEL UR4, URZ, 0x1, !UP1 ;  /* 0x000000013f047887 */ /* 0x000fc8000c800000 */
[----:B------:R-:W-:Y:S01]  /*2300*/  ULOP3.LUT UR46, UR4, UR46, UR5, 0x96, !UPT ;  /* 0x0000002e042e7292 */ /* 0x000fe2000f8e9605 */
[----:B01----:R-:W-:Y:S11]  /*2310*/  @!P0 BRA `(.L_x_34) ;  /* 0x0000003c002c8947 */ /* 0x003ff60003800000 */
.L_x_124:
[----:B0-----:R-:W-:Y:S01]  /*2320*/  IMAD.SHL.U32 R0, R18, 0x40, RZ ;  /* 0x0000004012007824 */ /* 0x001fe200078e00ff */
[----:B------:R-:W-:Y:S01]  /*2330*/  ULDC UR6, c[0x0][0x284] ;  /* 0x0000a10000067ab9 */ /* 0x000fe20000000800 */
[----:B------:R-:W-:Y:S01]  /*2340*/  IMAD.SHL.U32 R14, R2, 0x40, RZ ;  /* 0x00000040020e7824 */ /* 0x000fe200078e00ff */
[----:B------:R-:W-:Y:S01]  /*2350*/  SHF.R.S32.HI R11, RZ, 0x1f, R19 ;  /* 0x0000001fff0b7819 */ /* 0x000fe20000011413 */
[----:B------:R-:W-:Y:S01]  /*2360*/  ULDC.64 UR4, c[0x0][0x5d0] ;  /* 0x0001740000047ab9 */ /* 0x000fe20000000a00 */
[----:B------:R-:W-:Y:S01]  /*2370*/  ISETP.GE.AND P0, PT, R0, UR6, PT ;  /* 0x0000000600007c0c */ /* 0x000fe2000bf06270 */
[----:B------:R-:W-:Y:S01]  /*2380*/  IMAD.WIDE.U32 R2, R19, UR4, R8 ;  /* 0x0000000413027c25 */ /* 0x000fe2000f8e0008 */
[----:B------:R-:W-:Y:S02]  /*2390*/  SHF.R.S32.HI R15, RZ, 0x1f, R14 ;  /* 0x0000001fff0f7819 */ /* 0x000fe4000001140e */
[C---:B------:R-:W-:Y:S01]  /*23a0*/  ISETP.GE.OR P0, PT, R14.reuse, R7, P0 ;  /* 0x000000070e00720c */ /* 0x040fe20000706670 */
[----:B------:R-:W-:Y:S01]  /*23b0*/  IMAD R4, R11, UR4, RZ ;  /* 0x000000040b047c24 */ /* 0x000fe2000f8e02ff */
[----:B------:R-:W-:-:S03]  /*23c0*/  IADD3 R2, P1, R14, R2, RZ ;  /* 0x000000020e027210 */ /* 0x000fc60007f3e0ff */
[----:B------:R-:W-:-:S05]  /*23d0*/  IMAD R5, R19, UR5, R4 ;  /* 0x0000000513057c24 */ /* 0x000fca000f8e0204 */
[----:B------:R-:W-:-:S03]  /*23e0*/  IADD3.X R3, R15, R3, R5, P1, !PT ;  /* 0x000000030f037210 */ /* 0x000fc60000ffe405 */
[----:B------:R-:W-:Y:S05]  /*23f0*/  @P0 BRA `(.L_x_35) ;  /* 0x0000002000940947 */ /* 0x000fea0003800000 */
[----:B------:R-:W0:Y:S01]  /*2400*/  LDC.64 R72, c[0x0][0x5c8] ;  /* 0x00017200ff487b82 */ /* 0x000e220000000a00 */
[----:B-----5:R-:W-:Y:S01]  /*2410*/  FSETP.NEU.AND P0, PT, R57, RZ, PT ;  /* 0x000000ff3900720b */ /* 0x020fe20003f0d000 */
[----:B------:R-:W-:Y:S01]  /*2420*/  IMAD R5, R60, -0x2, R7 ;  /* 0xfffffffe3c057824 */ /* 0x000fe200078e0207 */
[----:B------:R-:W-:Y:S01]  /*2430*/  BSSY B0, `(.L_x_35) ;  /* 0x0000221000007945 */ /* 0x000fe20003800000 */
[----:B------:R-:W-:-:S04]  /*2440*/  IMAD.WIDE R66, R18, 0x40, R58 ;  /* 0x0000004012427825 */ /* 0x000fc800078e023a */
[----:B------:R-:W-:Y:S02]  /*2450*/  IMAD.IADD R4, R5, 0x1, -R14 ;  /* 0x0000000105047824 */ /* 0x000fe400078e0a0e */
[----:B------:R-:W-:-:S03]  /*2460*/  IMAD.IADD R0, R65, 0x1, -R0 ;  /* 0x0000000141007824 */ /* 0x000fc600078e0a00 */
[----:B------:R-:W-:-:S04]  /*2470*/  ISETP.GT.AND P1, PT, R4, RZ, PT ;  /* 0x000000ff0400720c */ /* 0x000fc80003f24270 */
[----:B------:R-:W-:Y:S01]  /*2480*/  ISETP.GT.AND P4, PT, R0, RZ, P1 ;  /* 0x000000ff0000720c */ /* 0x000fe20000f84270 */
[-C--:B0-----:R-:W-:Y:S02]  /*2490*/  IMAD R5, R67, R72.reuse, RZ ;  /* 0x0000004843057224 */ /* 0x081fe400078e02ff */
[----:B------:R-:W-:-:S04]  /*24a0*/  IMAD.WIDE.U32 R68, R66, R72, R2 ;  /* 0x0000004842447225 */ /* 0x000fc800078e0002 */
[----:B------:R-:W-:-:S04]  /*24b0*/  IMAD R5, R66, R73, R5 ;  /* 0x0000004942057224 */ /* 0x000fc800078e0205 */
[----:B------:R-:W-:Y:S01]  /*24c0*/  IMAD.IADD R7, R69, 0x1, R5 ;  /* 0x0000000145077824 */ /* 0x000fe200078e0205 */
[----:B------:R-:W-:Y:S06]  /*24d0*/  @!P0 BRA `(.L_x_36) ;  /* 0x0000001400e08947 */ /* 0x000fec0003800000 */
[----:B------:R-:W0:Y:S01]  /*24e0*/  LDC.64 R74, c[0x0][0x5b8] ;  /* 0x00016e00ff4a7b82 */ /* 0x000e220000000a00 */
[----:B------:R-:W-:-:S07]  /*24f0*/  ULDC.64 UR4, c[0x0][0x5c0] ;  /* 0x0001700000047ab9 */ /* 0x000fce0000000a00 */
[----:B------:R-:W1:Y:S08]  /*2500*/  LDC.64 R76, c[0x0][0x5b0] ;  /* 0x00016c00ff4c7b82 */ /* 0x000e700000000a00 */
[----:B------:R-:W2:Y:S01]  /*2510*/  LDC.64 R78, c[0x0][0x5a8] ;  /* 0x00016a00ff4e7b82 */ /* 0x000ea20000000a00 */
[-C--:B0-----:R-:W-:Y:S02]  /*2520*/  IMAD R6, R11, R74.reuse, RZ ;  /* 0x0000004a0b067224 */ /* 0x081fe400078e02ff */
[----:B------:R-:W-:-:S04]  /*2530*/  IMAD.WIDE.U32 R2, R19, R74, R8 ;  /* 0x0000004a13027225 */ /* 0x000fc800078e0008 */
[----:B------:R-:W-:Y:S01]  /*2540*/  IMAD R69, R19, R75, R6 ;  /* 0x0000004b13457224 */ /* 0x000fe200078e0206 */
[----:B------:R-:W-:Y:S01]  /*2550*/  IADD3 R10, P0, R14, R2, RZ ;  /* 0x000000020e0a7210 */ /* 0x000fe20007f1e0ff */
[----:B-1----:R-:W-:-:S03]  /*2560*/  IMAD R2, R67, R76, RZ ;  /* 0x0000004c43027224 */ /* 0x002fc600078e02ff */
[----:B------:R-:W-:Y:S01]  /*2570*/  IADD3.X R11, R15, R3, R69, P0, !PT ;  /* 0x000000030f0b7210 */ /* 0x000fe200007fe445 */
[C---:B------:R-:W-:Y:S02]  /*2580*/  IMAD R71, R66.reuse, R77, R2 ;  /* 0x0000004d42477224 */ /* 0x040fe400078e0202 */
[----:B------:R-:W-:-:S04]  /*2590*/  IMAD.WIDE.U32 R2, R66, R76, R10 ;  /* 0x0000004c42027225 */ /* 0x000fc800078e000a */
[----:B------:R-:W-:Y:S01]  /*25a0*/  IMAD.IADD R3, R3, 0x1, R71 ;  /* 0x0000000103037824 */ /* 0x000fe200078e0247 */
[----:B--2---:R-:W-:-:S04]  /*25b0*/  LEA R12, P0, R2, R78, 0x2 ;  /* 0x0000004e020c7211 */ /* 0x004fc800078010ff */
[----:B------:R-:W-:-:S05]  /*25c0*/  LEA.HI.X R13, R2, R79, R3, 0x2, P0 ;  /* 0x0000004f020d7211 */ /* 0x000fca00000f1403 */
[----:B------:R0:W2:Y:S01]  /*25d0*/  @P4 LDG.E.LTC128B R5, desc[UR52][R12.64] ;  /* 0x000000340c054981 */ /* 0x0000a2000c1e1920 */
[----:B------:R-:W-:Y:S01]  /*25e0*/  IMAD.WIDE.U32 R2, R66, R76, R14 ;  /* 0x0000004c42027225 */ /* 0x000fe200078e000e */
[----:B------:R-:W-:Y:S01]  /*25f0*/  LEA R6, P2, R68, UR4, 0x2 ;  /* 0x0000000444067c11 */ /* 0x000fe2000f8410ff */
[----:B------:R-:W-:Y:S01]  /*2600*/  BSSY B1, `(.L_x_37) ;  /* 0x0000014000017945 */ /* 0x000fe20003800000 */
[----:B------:R-:W-:Y:S02]  /*2610*/  IADD3 R20, P0, R8, R2, RZ ;  /* 0x0000000208147210 */ /* 0x000fe40007f1e0ff */
[----:B------:R-:W-:Y:S02]  /*2620*/  LEA.HI.X R7, R68, UR5, R7, 0x2, P2 ;  /* 0x0000000544077c11 */ /* 0x000fe400090f1407 */
[----:B------:R-:W-:Y:S01]  /*2630*/  IADD3.X R21, R9, R71, R3, P0, !PT ;  /* 0x0000004709157210 */ /* 0x000fe200007fe403 */
[----:B0-----:R-:W-:Y:S01]  /*2640*/  IMAD.SHL.U32 R12, R76, 0x8, RZ ;  /* 0x000000084c0c7824 */ /* 0x001fe200078e00ff */
[----:B------:R-:W-:-:S02]  /*2650*/  ISETP.GT.AND P0, PT, R4, 0x1, PT ;  /* 0x000000010400780c */ /* 0x000fc40003f04270 */
[----:B------:R-:W-:Y:S01]  /*2660*/  SHF.L.U64.HI R13, R76, 0x3, R77 ;  /* 0x000000034c0d7819 */ /* 0x000fe2000001024d */
[----:B------:R-:W-:Y:S01]  /*2670*/  IMAD.WIDE.U32 R20, R19, R74, R20 ;  /* 0x0000004a13147225 */ /* 0x000fe200078e0014 */
[----:B------:R-:W-:-:S03]  /*2680*/  ISETP.GT.AND P2, PT, R0, RZ, P0 ;  /* 0x000000ff0000720c */ /* 0x000fc60000744270 */
[----:B------:R-:W-:Y:S01]  /*2690*/  IMAD.WIDE.U32 R66, R66, R76, R12 ;  /* 0x0000004c42427225 */ /* 0x000fe200078e000c */
[----:B--2---:R-:W-:-:S05]  /*26a0*/  LOP3.LUT R2, R5, 0xffffe000, RZ, 0xc0, !PT ;  /* 0xffffe00005027812 */ /* 0x004fca00078ec0ff */
[----:B------:R-:W-:Y:S01]  /*26b0*/  FMUL R3, R2, R57 ;  /* 0x0000003902037220 */ /* 0x000fe20000400000 */
[----:B------:R-:W-:-:S03]  /*26c0*/  LEA R2, P3, R20, R78, 0x2 ;  /* 0x0000004e14027211 */ /* 0x000fc600078610ff */
[----:B------:R-:W-:Y:S01]  /*26d0*/  FFMA R75, R24, R56, R3 ;  /* 0x00000038184b7223 */ /* 0x000fe20000000003 */
[----:B------:R-:W-:-:S04]  /*26e0*/  IMAD.IADD R3, R69, 0x1, R21 ;  /* 0x0000000145037824 */ /* 0x000fc800078e0215 */
[----:B------:R-:W-:Y:S02]  /*26f0*/  F2FP.TF32.F32.PACK_B R75, R75 ;  /* 0x0000004bff4b723e */ /* 0x000fe400024050ff */
[----:B------:R-:W-:-:S03]  /*2700*/  LEA.HI.X R3, R20, R79, R3, 0x2, P3 ;  /* 0x0000004f14037211 */ /* 0x000fc600018f1403 */
[----:B------:R0:W-:Y:S01]  /*2710*/  @P4 STG.E desc[UR52][R6.64], R75 ;  /* 0x0000004b06004986 */ /* 0x0001e2000c101934 */
[----:B------:R-:W-:Y:S05]  /*2720*/  @!P2 BRA `(.L_x_38) ;  /* 0x000000000004a947 */ /* 0x000fea0003800000 */
[----:B------:R1:W5:Y:S02]  /*2730*/  LDG.E.LTC128B R5, desc[UR52][R2.64+0x4] ;  /* 0x0000043402057981 */ /* 0x000364000c1e1920 */
.L_x_38:
[----:B------:R-:W-:Y:S05]  /*2740*/  BSYNC B1 ;  /* 0x0000000000017941 */ /* 0x000fea0003800000 */
.L_x_37:
[----:B-----5:R-:W-:Y:S01]  /*2750*/  LOP3.LUT R12, R5, 0xffffe000, RZ, 0xc0, !PT ;  /* 0xffffe000050c7812 */ /* 0x020fe200078ec0ff */
[----:B------:R-:W-:Y:S01]  /*2760*/  IMAD.IADD R71, R71, 0x1, R67 ;  /* 0x0000000147477824 */ /* 0x000fe200078e0243 */
[----:B------:R-:W-:Y:S01]  /*2770*/  IADD3 R10, P3, R10, R66, RZ ;  /* 0x000000420a0a7210 */ /* 0x000fe20007f7e0ff */
[----:B------:R-:W-:Y:S01]  /*2780*/  IMAD.MOV.U32 R18, RZ, RZ, R5 ;  /* 0x000000ffff127224 */ /* 0x000fe200078e0005 */
[----:B------:R-:W-:Y:S01]  /*2790*/  ISETP.GT.AND P1, PT, R0, 0x8, P1 ;  /* 0x000000080000780c */ /* 0x000fe20000f24270 */
[----:B------:R-:W-:Y:S02]  /*27a0*/  FMUL R12, R12, R57 ;  /* 0x000000390c0c7220 */ /* 0x000fe40000400000 */
[----:B------:R-:W-:Y:S02]  /*27b0*/  IMAD.X R11, R71, 0x1, R11, P3 ;  /* 0x00000001470b7824 */ /* 0x000fe400018e060b */
[----:B------:R-:W-:Y:S01]  /*27c0*/  FFMA R25, R25, R56, R12 ;  /* 0x0000003819197223 */ /* 0x000fe2000000000c */
[----:B------:R-:W-:-:S04]  /*27d0*/  LEA R12, P3, R10, R78, 0x2 ;  /* 0x0000004e0a0c7211 */ /* 0x000fc800078610ff */
[----:B------:R-:W-:Y:S02]  /*27e0*/  F2FP.TF32.F32.PACK_B R25, R25 ;  /* 0x00000019ff19723e */ /* 0x000fe400024050ff */
[----:B------:R-:W-:-:S03]  /*27f0*/  LEA.HI.X R13, R10, R79, R11, 0x2, P3 ;  /* 0x0000004f0a0d7211 */ /* 0x000fc600018f140b */
[----:B------:R2:W-:Y:S04]  /*2800*/  @P2 STG.E desc[UR52][R6.64+0x4], R25 ;  /* 0x0000041906002986 */ /* 0x0005e8000c101934 */
[----:B------:R-:W3:Y:S01]  /*2810*/  @P1 LDG.E.LTC128B R18, desc[UR52][R12.64] ;  /* 0x000000340c121981 */ /* 0x000ee2000c1e1920 */
[----:B------:R-:W-:Y:S01]  /*2820*/  IADD3 R14, P2, P3, R8, R66, R14 ;  /* 0x00000042080e7210 */ /* 0x000fe20007b5e00e */
[----:B------:R-:W-:Y:S01]  /*2830*/  BSSY B1, `(.L_x_39) ;  /* 0x0000011000017945 */ /* 0x000fe20003800000 */
[----:B------:R-:W-:Y:S02]  /*2840*/  ISETP.GT.AND P0, PT, R0, 0x8, P0 ;  /* 0x000000080000780c */ /* 0x000fe40000704270 */
[----:B------:R-:W-:Y:S02]  /*2850*/  IADD3.X R15, R9, R71, R15, P2, P3 ;  /* 0x00000047090f7210 */ /* 0x000fe400017e640f */
[----:B------:R-:W-:-:S02]  /*2860*/  SHF.L.U64.HI R9, R72, 0x5, R73 ;  /* 0x0000000548097819 */ /* 0x000fc40000010249 */
[----:B------:R-:W-:Y:S01]  /*2870*/  LEA R10, P2, R72, R6, 0x5 ;  /* 0x00000006480a7211 */ /* 0x000fe200078428ff */
[----:B------:R-:W-:-:S04]  /*2880*/  IMAD.WIDE.U32 R14, R19, R74, R14 ;  /* 0x0000004a130e7225 */ /* 0x000fc800078e000e */
[----:B------:R-:W-:Y:S01]  /*2890*/  IMAD.X R11, R9, 0x1, R7, P2 ;  /* 0x00000001090b7824 */ /* 0x000fe200010e0607 */
[----:B---3--:R-:W-:-:S05]  /*28a0*/  LOP3.LUT R8, R18, 0xffffe000, RZ, 0xc0, !PT ;  /* 0xffffe00012087812 */ /* 0x008fca00078ec0ff */
        /* <DEDUP_REMOVED lines=9> */
.L_x_40:
[----:B------:R-:W-:Y:S05]  /*2940*/  BSYNC B1 ;  /* 0x0000000000017941 */ /* 0x000fea0003800000 */
.L_x_39:
[----:B-----5:R-:W-:Y:S01]  /*2950*/  LOP3.LUT R12, R18, 0xffffe000, RZ, 0xc0, !PT ;  /* 0xffffe000120c7812 */ /* 0x020fe200078ec0ff */
[----:B------:R-:W-:Y:S01]  /*2960*/  BSSY B1, `(.L_x_41) ;  /* 0x0000009000017945 */ /* 0x000fe20003800000 */
[----:B------:R-:W-:-:S03]  /*2970*/  ISETP.GT.AND P1, PT, R4, 0x8, PT ;  /* 0x000000080400780c */ /* 0x000fc60003f24270 */
[----:B------:R-:W-:Y:S01]  /*2980*/  FMUL R12, R12, R57 ;  /* 0x000000390c0c7220 */ /* 0x000fe20000400000 */
[----:B------:R-:W-:-:S03]  /*2990*/  ISETP.GT.AND P2, PT, R0, RZ, P1 ;  /* 0x000000ff0000720c */ /* 0x000fc60000f44270 */
[----:B------:R-:W-:-:S05]  /*29a0*/  FFMA R27, R27, R56, R12 ;  /* 0x000000381b1b7223 */ /* 0x000fca000000000c */
[----:B------:R-:W-:-:S05]  /*29b0*/  F2FP.TF32.F32.PACK_B R27, R27 ;  /* 0x0000001bff1b723e */ /* 0x000fca00024050ff */
[----:B------:R4:W-:Y:S01]  /*29c0*/  @P0 STG.E desc[UR52][R10.64+0x4], R27 ;  /* 0x0000041b0a000986 */ /* 0x0009e2000c101934 */
[----:B------:R-:W-:Y:S05]  /*29d0*/  @!P2 BRA `(.L_x_42) ;  /* 0x000000000004a947 */ /* 0x000fea0003800000 */
[----:B------:R0:W5:Y:S02]  /*29e0*/  LDG.E.LTC128B R18, desc[UR52][R2.64+0x20] ;  /* 0x0000203402127981 */ /* 0x000164000c1e1920 */
.L_x_42:
[----:B------:R-:W-:Y:S05]  /*29f0*/  BSYNC B1 ;  /* 0x0000000000017941 */ /* 0x000fea0003800000 */
.L_x_41:
        /* <DEDUP_REMOVED lines=10> */
.L_x_44:
[----:B------:R-:W-:Y:S05]  /*2aa0*/  BSYNC B1 ;  /* 0x0000000000017941 */ /* 0x000fea0003800000 */
.L_x_43:
[----:B-----5:R-:W-:Y:S01]  /*2ab0*/  LOP3.LUT R12, R18, 0xffffe000, RZ, 0xc0, !PT ;  /* 0xffffe000120c7812 */ /* 0x020fe200078ec0ff */
[----:B------:R-:W-:Y:S01]  /*2ac0*/  BSSY B1, `(.L_x_45) ;  /* 0x0000008000017945 */ /* 0x000fe20003800000 */
[----:B------:R-:W-:-:S03]  /*2ad0*/  ISETP.GT.AND P1, PT, R0, 0x8, P1 ;  /* 0x000000080000780c */ /* 0x000fc60000f24270 */
[----:B------:R-:W-:-:S04]  /*2ae0*/  FMUL R12, R12, R57 ;  /* 0x000000390c0c7220 */ /* 0x000fc80000400000 */
[----:B------:R-:W-:-:S05]  /*2af0*/  FFMA R29, R29, R56, R12 ;  /* 0x000000381d1d7223 */ /* 0x000fca000000000c */
[----:B------:R-:W-:-:S05]  /*2b00*/  F2FP.TF32.F32.PACK_B R29, R29 ;  /* 0x0000001dff1d723e */ /* 0x000fca00024050ff */
[----:B------:R0:W-:Y:S01]  /*2b10*/  @P3 STG.E desc[UR52][R6.64+0x24], R29 ;  /* 0x0000241d06003986 */ /* 0x0001e2000c101934 */
[----:B------:R-:W-:Y:S05]  /*2b20*/  @!P1 BRA `(.L_x_46) ;  /* 0x0000000000049947 */ /* 0x000fea0003800000 */
[----:B------:R0:W5:Y:S02]  /*2b30*/  LDG.E.LTC128B R18, desc[UR52][R8.64+0x20] ;  /* 0x0000203408127981 */ /* 0x000164000c1e1920 */
.L_x_46:
[----:B------:R-:W-:Y:S05]  /*2b40*/  BSYNC B1 ;  /* 0x0000000000017941 */ /* 0x000fea0003800000 */
.L_x_45:
[----:B-----5:R-:W-:Y:S01]  /*2b50*/  LOP3.LUT R12, R18, 0xffffe000, RZ, 0xc0, !PT ;  /* 0xffffe000120c7812 */ /* 0x020fe200078ec0ff */
[----:B------:R-:W-:Y:S01]  /*2b60*/  BSSY B1, `(.L_x_47) ;  /* 0x0000008000017945 */ /* 0x000fe20003800000 */
[----:B------:R-:W-:-:S03]  /*2b70*/  ISETP.GT.AND P0, PT, R0, 0x8, P0 ;  /* 0x000000080000780c */ /* 0x000fc60000704270 */
[----:B0-----:R-:W-:-:S04]  /*2b80*/  FMUL R5, R12, R57 ;  /* 0x000000390c057220 */ /* 0x001fc80000400000 */
[----:B------:R-:W-:-:S05]  /*2b90*/  FFMA R5, R30, R56, R5 ;  /* 0x000000381e057223 */ /* 0x000fca0000000005 */
[----:B------:R-:W-:-:S05]  /*2ba0*/  F2FP.TF32.F32.PACK_B R5, R5 ;  /* 0x00000005ff05723e */ /* 0x000fca00024050ff */
[----:B------:R0:W-:Y:S01]  /*2bb0*/  @P1 STG.E desc[UR52][R10.64+0x20], R5 ;  /* 0x000020050a001986 */ /* 0x0001e2000c101934 */
[----:B------:R-:W-:Y:S05]  /*2bc0*/  @!P0 BRA `(.L_x_48) ;  /* 0x0000000000048947 */ /* 0x000fea0003800000 */
[----:B------:R0:W5:Y:S02]  /*2bd0*/  LDG.E.LTC128B R18, desc[UR52][R8.64+0x24] ;  /* 0x0000243408127981 */ /* 0x000164000c1e1920 */
.L_x_48:
[----:B------:R-:W-:Y:S05]  /*2be0*/  BSYNC B1 ;  /* 0x0000000000017941 */ /* 0x000fea0003800000 */
.L_x_47:
        /* <DEDUP_REMOVED lines=10> */
.L_x_50:
[----:B------:R-:W-:Y:S05]  /*2c90*/  BSYNC B1 ;  /* 0x0000000000017941 */ /* 0x000fea0003800000 */
.L_x_49:
[----:B-----5:R-:W-:Y:S01]  /*2ca0*/  LOP3.LUT R12, R18, 0xffffe000, RZ, 0xc0, !PT ;  /* 0xffffe000120c7812 */ /* 0x020fe200078ec0ff */
[----:B------:R-:W-:Y:S01]  /*2cb0*/  BSSY B1, `(.L_x_51) ;  /* 0x0000009000017945 */ /* 0x000fe20003800000 */
[----:B------:R-:W-:-:S03]  /*2cc0*/  ISETP.GT.AND P0, PT, R4, 0x11, PT ;  /* 0x000000110400780c */ /* 0x000fc60003f04270 */
[----:B0-----:R-:W-:Y:S01]  /*2cd0*/  FMUL R5, R12, R57 ;  /* 0x000000390c057220 */ /* 0x001fe20000400000 */
[----:B------:R-:W-:-:S03]  /*2ce0*/  ISETP.GT.AND P3, PT, R0, RZ, P0 ;  /* 0x000000ff0000720c */ /* 0x000fc60000764270 */
[----:B------:R-:W-:-:S05]  /*2cf0*/  FFMA R5, R32, R56, R5 ;  /* 0x0000003820057223 */ /* 0x000fca0000000005 */
[----:B------:R-:W-:-:S05]  /*2d00*/  F2FP.TF32.F32.PACK_B R5, R5 ;  /* 0x00000005ff05723e */ /* 0x000fca00024050ff */
[----:B------:R0:W-:Y:S01]  /*2d10*/  @P2 STG.E desc[UR52][R6.64+0x40], R5 ;  /* 0x0000400506002986 */ /* 0x0001e2000c101934 */
[----:B------:R-:W-:Y:S05]  /*2d20*/  @!P3 BRA `(.L_x_52) ;  /* 0x000000000004b947 */ /* 0x000fea0003800000 */
[----:B------:R0:W5:Y:S02]  /*2d30*/  LDG.E.LTC128B R18, desc[UR52][R2.64+0x44] ;  /* 0x0000443402127981 */ /* 0x000164000c1e1920 */
.L_x_52:
[----:B------:R-:W-:Y:S05]  /*2d40*/  BSYNC B1 ;  /* 0x0000000000017941 */ /* 0x000fea0003800000 */
.L_x_51:
        /* <DEDUP_REMOVED lines=9> */
.L_x_54:
[----:B------:R-:W-:Y:S05]  /*2de0*/  BSYNC B1 ;  /* 0x0000000000017941 */ /* 0x000fea0003800000 */
.L_x_53:
        /* <DEDUP_REMOVED lines=9> */
.L_x_56:
[----:B------:R-:W-:Y:S05]  /*2e80*/  BSYNC B1 ;  /* 0x0000000000017941 */ /* 0x000fea0003800000 */
.L_x_55:
        /* <DEDUP_REMOVED lines=10> */
.L_x_58:
[----:B------:R-:W-:Y:S05]  /*2f30*/  BSYNC B1 ;  /* 0x0000000000017941 */ /* 0x000fea0003800000 */
.L_x_57:
        /* <DEDUP_REMOVED lines=10> */
.L_x_60:
[----:B------:R-:W-:Y:S05]  /*2fe0*/  BSYNC B1 ;  /* 0x0000000000017941 */ /* 0x000fea0003800000 */
.L_x_59:
        /* <DEDUP_REMOVED lines=9> */
.L_x_62:
[----:B------:R-:W-:Y:S05]  /*3080*/  BSYNC B1 ;  /* 0x0000000000017941 */ /* 0x000fea0003800000 */
.L_x_61:
        /* <DEDUP_REMOVED lines=9> */
.L_x_64:
[----:B------:R-:W-:Y:S05]  /*3120*/  BSYNC B1 ;  /* 0x0000000000017941 */ /* 0x000fea0003800000 */
.L_x_63:
        /* <DEDUP_REMOVED lines=10> */
.L_x_66:
[----:B------:R-:W-:Y:S05]  /*31d0*/  BSYNC B1 ;  /* 0x0000000000017941 */ /* 0x000fea0003800000 */
.L_x_65:
        /* <DEDUP_REMOVED lines=10> */
.L_x_68:
[----:B------:R-:W-:Y:S05]  /*3280*/  BSYNC B1 ;  /* 0x0000000000017941 */ /* 0x000fea0003800000 */
.L_x_67:
        /* <DEDUP_REMOVED lines=9> */
.L_x_70:
[----:B------:R-:W-:Y:S05]  /*3320*/  BSYNC B1 ;  /* 0x0000000000017941 */ /* 0x000fea0003800000 */
.L_x_69:
        /* <DEDUP_REMOVED lines=9> */
.L_x_72:
[----:B------:R-:W-:Y:S05]  /*33c0*/  BSYNC B1 ;  /* 0x0000000000017941 */ /* 0x000fea0003800000 */
.L_x_71:
        /* <DEDUP_REMOVED lines=10> */
.L_x_74:
[----:B------:R-:W-:Y:S05]  /*3470*/  BSYNC B1 ;  /* 0x0000000000017941 */ /* 0x000fea0003800000 */
.L_x_73:
        /* <DEDUP_REMOVED lines=10> */
.L_x_76:
[----:B------:R-:W-:Y:S05]  /*3520*/  BSYNC B1 ;  /* 0x0000000000017941 */ /* 0x000fea0003800000 */
.L_x_75:
        /* <DEDUP_REMOVED lines=9> */
.L_x_78:
[----:B------:R-:W-:Y:S05]  /*35c0*/  BSYNC B1 ;  /* 0x0000000000017941 */ /* 0x000fea0003800000 */
.L_x_77:
        /* <DEDUP_REMOVED lines=9> */
.L_x_80:
[----:B------:R-:W-:Y:S05]  /*3660*/  BSYNC B1 ;  /* 0x0000000000017941 */ /* 0x000fea0003800000 */
.L_x_79:
        /* <DEDUP_REMOVED lines=10> */
.L_x_82:
[----:B------:R-:W-:Y:S05]  /*3710*/  BSYNC B1 ;  /* 0x0000000000017941 */ /* 0x000fea0003800000 */
.L_x_81:
        /* <DEDUP_REMOVED lines=10> */
.L_x_84:
[----:B------:R-:W-:Y:S05]  /*37c0*/  BSYNC B1 ;  /* 0x0000000000017941 */ /* 0x000fea0003800000 */
.L_x_83:
        /* <DEDUP_REMOVED lines=9> */
.L_x_86:
[----:B------:R-:W-:Y:S05]  /*3860*/  BSYNC B1 ;  /* 0x0000000000017941 */ /* 0x000fea0003800000 */
.L_x_85:
        /* <DEDUP_REMOVED lines=9> */
.L_x_88:
[----:B------:R-:W-:Y:S05]  /*3900*/  BSYNC B1 ;  /* 0x0000000000017941 */ /* 0x000fea0003800000 */
.L_x_87:
        /* <DEDUP_REMOVED lines=10> */
.L_x_90:
[----:B------:R-:W-:Y:S05]  /*39b0*/  BSYNC B1 ;  /* 0x0000000000017941 */ /* 0x000fea0003800000 */
.L_x_89:
[----:B-----5:R-:W-:Y:S01]  /*39c0*/  LOP3.LUT R12, R18, 0xffffe000, RZ, 0xc0, !PT ;  /* 0xffffe000120c7812 */ /* 0x020fe200078ec0ff */
[----:B------:R-:W-:Y:S01]  /*39d0*/  BSSY B1, `(.L_x_91) ;  /* 0x000000b000017945 */ /* 0x000fe20003800000 */
[----:B------:R-:W-:Y:S01]  /*39e0*/  ISETP.GT.AND P0, PT, R4, 0x39, PT ;  /* 0x000000390400780c */ /* 0x000fe20003f04270 */
[----:B------:R-:W-:Y:S02]  /*39f0*/  @P2 IMAD.MOV.U32 R4, RZ, RZ, R6 ;  /* 0x000000ffff042224 */ /* 0x000fe400078e0006 */
[----:B0-----:R-:W-:Y:S01]  /*3a00*/  FMUL R5, R12, R57 ;  /* 0x000000390c057220 */ /* 0x001fe20000400000 */
[----:B------:R-:W-:-:S03]  /*3a10*/  ISETP.GT.AND P3, PT, R0, RZ, P0 ;  /* 0x000000ff0000720c */ /* 0x000fc60000764270 */
[----:B------:R-:W-:Y:S01]  /*3a20*/  FFMA R13, R52, R56, R5 ;  /* 0x00000038340d7223 */ /* 0x000fe20000000005 */
[----:B------:R-:W-:-:S04]  /*3a30*/  @P2 IMAD.MOV.U32 R5, RZ, RZ, R7 ;  /* 0x000000ffff052224 */ /* 0x000fc800078e0007 */
[----:B------:R-:W-:-:S05]  /*3a40*/  F2FP.TF32.F32.PACK_B R13, R13 ;  /* 0x0000000dff0d723e */ /* 0x000fca00024050ff */
[----:B------:R0:W-:Y:S01]  /*3a50*/  @P2 STG.E desc[UR52][R4.64+0xe0], R13 ;  /* 0x0000e00d04002986 */ /* 0x0001e2000c101934 */
[----:B------:R-:W-:Y:S05]  /*3a60*/  @!P3 BRA `(.L_x_92) ;  /* 0x000000000004b947 */ /* 0x000fea0003800000 */
[----:B------:R0:W5:Y:S02]  /*3a70*/  LDG.E.LTC128B R18, desc[UR52][R2.64+0xe4] ;  /* 0x0000e43402127981 */ /* 0x000164000c1e1920 */
.L_x_92:
[----:B------:R-:W-:Y:S05]  /*3a80*/  BSYNC B1 ;  /* 0x0000000000017941 */ /* 0x000fea0003800000 */
.L_x_91:
[----:B01---5:R-:W-:Y:S01]  /*3a90*/  LOP3.LUT R2, R18, 0xffffe000, RZ, 0xc0, !PT ;  /* 0xffffe00012027812 */ /* 0x023fe200078ec0ff */
        /* <DEDUP_REMOVED lines=8> */
.L_x_94:
[----:B------:R-:W-:Y:S05]  /*3b20*/  BSYNC B1 ;  /* 0x0000000000017941 */ /* 0x000fea0003800000 */
.L_x_93:
[----:B-----5:R-:W-:Y:S01]  /*3b30*/  LOP3.LUT R2, R18, 0xffffe000, RZ, 0xc0, !PT ;  /* 0xffffe00012027812 */ /* 0x020fe200078ec0ff */
[----:B------:R-:W-:Y:S01]  /*3b40*/  BSSY B1, `(.L_x_95) ;  /* 0x000000a000017945 */ /* 0x000fe20003800000 */
[----:B------:R-:W-:-:S03]  /*3b50*/  ISETP.GT.AND P0, PT, R0, 0x8, P0 ;  /* 0x000000080000780c */ /* 0x000fc60000704270 */
[----:B------:R-:W-:Y:S01]  /*3b60*/  FMUL R3, R2, R57 ;  /* 0x0000003902037220 */ /* 0x000fe20000400000 */
[----:B------:R-:W-:-:S03]  /*3b70*/  @P1 IMAD.MOV.U32 R2, RZ, RZ, R10 ;  /* 0x000000ffff021224 */ /* 0x000fc600078e000a */
[----:B------:R-:W-:Y:S01]  /*3b80*/  FFMA R5, R54, R56, R3 ;  /* 0x0000003836057223 */ /* 0x000fe20000000003 */
[----:B------:R-:W-:-:S04]  /*3b90*/  @P1 IMAD.MOV.U32 R3, RZ, RZ, R11 ;  /* 0x000000ffff031224 */ /* 0x000fc800078e000b */
[----:B------:R-:W-:-:S05]  /*3ba0*/  F2FP.TF32.F32.PACK_B R5, R5 ;  /* 0x00000005ff05723e */ /* 0x000fca00024050ff */
[----:B------:R0:W-:Y:S01]  /*3bb0*/  @P1 STG.E desc[UR52][R2.64+0xe0], R5 ;  /* 0x0000e00502001986 */ /* 0x0001e2000c101934 */
[----:B------:R-:W-:Y:S05]  /*3bc0*/  @!P0 BRA `(.L_x_96) ;  /* 0x0000000000048947 */ /* 0x000fea0003800000 */
[----:B------:R0:W5:Y:S02]  /*3bd0*/  LDG.E.LTC128B R18, desc[UR52][R8.64+0xe4] ;  /* 0x0000e43408127981 */ /* 0x000164000c1e1920 */
.L_x_96:
[----:B------:R-:W-:Y:S05]  /*3be0*/  BSYNC B1 ;  /* 0x0000000000017941 */ /* 0x000fea0003800000 */
.L_x_95:
[----:B------:R-:W-:Y:S05]  /*3bf0*/  @!P0 BRA `(.L_x_97) ;  /* 0x0000000800908947 */ /* 0x000fea0003800000 */
[----:B-----5:R-:W-:-:S05]  /*3c00*/  LOP3.LUT R18, R18, 0xffffe000, RZ, 0xc0, !PT ;  /* 0xffffe00012127812 */ /* 0x020fca00078ec0ff */
[----:B------:R-:W-:-:S04]  /*3c10*/  FMUL R18, R18, R57 ;  /* 0x0000003912127220 */ /* 0x000fc80000400000 */
[----:B------:R-:W-:-:S05]  /*3c20*/  FFMA R55, R55, R56, R18 ;  /* 0x0000003837377223 */ /* 0x000fca0000000012 */
[----:B------:R-:W-:-:S05]  /*3c30*/  F2FP.TF32.F32.PACK_B R55, R55 ;  /* 0x00000037ff37723e */ /* 0x000fca00024050ff */
[----:B------:R0:W-:Y:S01]  /*3c40*/  STG.E desc[UR52][R10.64+0xe4], R55 ;  /* 0x0000e4370a007986 */ /* 0x0001e2000c101934 */
[----:B------:R-:W-:Y:S05]  /*3c50*/  BRA `(.L_x_97) ;  /* 0x0000000800787947 */ /* 0x000fea0003800000 */
.L_x_36:
[----:B------:R-:W-:Y:S01]  /*3c60*/  ULDC.64 UR4, c[0x0][0x5c0] ;  /* 0x0001700000047ab9 */ /* 0x000fe20000000a00 */
[-C--:B------:R-:W-:Y:S01]  /*3c70*/  FMUL R5, R24, R56.reuse ;  /* 0x0000003818057220 */ /* 0x080fe20000400000 */
[----:B------:R-:W-:Y:S01]  /*3c80*/  ISETP.GT.AND P2, PT, R4, 0x1, PT ;  /* 0x000000010400780c */ /* 0x000fe20003f44270 */
[-C--:B------:R-:W-:Y:S01]  /*3c90*/  FMUL R25, R25, R56.reuse ;  /* 0x0000003819197220 */ /* 0x080fe20000400000 */
[----:B------:R-:W-:Y:S01]  /*3ca0*/  LEA R2, P0, R68, UR4, 0x2 ;  /* 0x0000000444027c11 */ /* 0x000fe2000f8010ff */
[-C--:B------:R-:W-:Y:S01]  /*3cb0*/  FMUL R9, R26, R56.reuse ;  /* 0x000000381a097220 */ /* 0x080fe20000400000 */
[----:B------:R-:W-:Y:S01]  /*3cc0*/  ISETP.GT.AND P3, PT, R0, RZ, P2 ;  /* 0x000000ff0000720c */ /* 0x000fe20001764270 */
[-C--:B------:R-:W-:Y:S01]  /*3cd0*/  FMUL R27, R27, R56.reuse ;  /* 0x000000381b1b7220 */ /* 0x080fe20000400000 */
[----:B------:R-:W-:Y:S01]  /*3ce0*/  F2FP.TF32.F32.PACK_B R5, R5 ;  /* 0x00000005ff05723e */ /* 0x000fe200024050ff */
[-C--:B------:R-:W-:Y:S01]  /*3cf0*/  FMUL R29, R29, R56.reuse ;  /* 0x000000381d1d7220 */ /* 0x080fe20000400000 */
[----:B------:R-:W-:Y:S01]  /*3d00*/  LEA.HI.X R3, R68, UR5, R7, 0x2, P0 ;  /* 0x0000000544037c11 */ /* 0x000fe200080f1407 */
[-C--:B------:R-:W-:Y:S01]  /*3d10*/  FMUL R11, R30, R56.reuse ;  /* 0x000000381e0b7220 */ /* 0x080fe20000400000 */
[----:B------:R-:W-:Y:S01]  /*3d20*/  ISETP.GT.AND P1, PT, R0, 0x8, P1 ;  /* 0x000000080000780c */ /* 0x000fe20000f24270 */
[----:B------:R-:W-:Y:S01]  /*3d30*/  FMUL R31, R31, R56 ;  /* 0x000000381f1f7220 */ /* 0x000fe20000400000 */
[C---:B------:R-:W-:Y:S01]  /*3d40*/  SHF.L.U64.HI R73, R72.reuse, 0x5, R73 ;  /* 0x0000000548497819 */ /* 0x040fe20000010249 */
[----:B------:R0:W-:Y:S01]  /*3d50*/  @P4 STG.E desc[UR52][R2.64], R5 ;  /* 0x0000000502004986 */ /* 0x0001e2000c101934 */
[----:B------:R-:W-:Y:S01]  /*3d60*/  LEA R6, P4, R72, R2, 0x5 ;  /* 0x0000000248067211 */ /* 0x000fe200078828ff */
[-C--:B------:R-:W-:Y:S01]  /*3d70*/  FMUL R33, R33, R56.reuse ;  /* 0x0000003821217220 */ /* 0x080fe20000400000 */
[----:B------:R-:W-:Y:S01]  /*3d80*/  F2FP.TF32.F32.PACK_B R25, R25 ;  /* 0x00000019ff19723e */ /* 0x000fe200024050ff */
[-C--:B------:R-:W-:Y:S01]  /*3d90*/  FMUL R35, R35, R56.reuse ;  /* 0x0000003823237220 */ /* 0x080fe20000400000 */
[----:B------:R-:W-:Y:S01]  /*3da0*/  ISETP.GT.AND P2, PT, R0, 0x8, P2 ;  /* 0x000000080000780c */ /* 0x000fe20001744270 */
[----:B------:R-:W-:Y:S01]  /*3db0*/  IMAD.X R7, R73, 0x1, R3, P4 ;  /* 0x0000000149077824 */ /* 0x000fe200020e0603 */
[----:B------:R-:W-:Y:S01]  /*3dc0*/  ISETP.GT.AND P0, PT, R4, 0x8, PT ;  /* 0x000000080400780c */ /* 0x000fe20003f04270 */
[----:B------:R-:W-:Y:S01]  /*3dd0*/  @P3 STG.E desc[UR52][R2.64+0x4], R25 ;  /* 0x0000041902003986 */ /* 0x000fe2000c101934 */
[----:B------:R-:W-:Y:S01]  /*3de0*/  F2FP.TF32.F32.PACK_B R9, R9 ;  /* 0x00000009ff09723e */ /* 0x000fe200024050ff */
[-C--:B------:R-:W-:Y:S01]  /*3df0*/  FMUL R37, R37, R56.reuse ;  /* 0x0000003825257220 */ /* 0x080fe20000400000 */
[----:B------:R-:W-:Y:S01]  /*3e00*/  ISETP.GT.AND P5, PT, R0, RZ, P0 ;  /* 0x000000ff0000720c */ /* 0x000fe200007a4270 */
[-C--:B0-----:R-:W-:Y:S01]  /*3e10*/  FMUL R5, R28, R56.reuse ;  /* 0x000000381c057220 */ /* 0x081fe20000400000 */
[----:B------:R-:W-:Y:S01]  /*3e20*/  ISETP.GT.AND P3, PT, R4, 0x9, PT ;  /* 0x000000090400780c */ /* 0x000fe20003f64270 */
[----:B------:R0:W-:Y:S01]  /*3e30*/  @P1 STG.E desc[UR52][R6.64], R9 ;  /* 0x0000000906001986 */ /* 0x0001e2000c101934 */
[----:B------:R-:W-:Y:S01]  /*3e40*/  F2FP.TF32.F32.PACK_B R27, R27 ;  /* 0x0000001bff1b723e */ /* 0x000fe200024050ff */
[-C--:B------:R-:W-:Y:S01]  /*3e50*/  FMUL R39, R39, R56.reuse ;  /* 0x0000003827277220 */ /* 0x080fe20000400000 */
[C---:B------:R-:W-:Y:S01]  /*3e60*/  ISETP.GT.AND P1, PT, R0.reuse, RZ, P3 ;  /* 0x000000ff0000720c */ /* 0x040fe20001f24270 */
[-C--:B------:R-:W-:Y:S01]  /*3e70*/  FMUL R41, R41, R56.reuse ;  /* 0x0000003829297220 */ /* 0x080fe20000400000 */
[----:B------:R-:W-:Y:S01]  /*3e80*/  F2FP.TF32.F32.PACK_B R5, R5 ;  /* 0x00000005ff05723e */ /* 0x000fe200024050ff */
[----:B------:R-:W-:Y:S01]  /*3e90*/  @P2 STG.E desc[UR52][R6.64+0x4], R27 ;  /* 0x0000041b06002986 */ /* 0x000fe2000c101934 */
[----:B------:R-:W-:Y:S01]  /*3ea0*/  ISETP.GT.AND P2, PT, R0, 0x8, P0 ;  /* 0x000000080000780c */ /* 0x000fe20000744270 */
[-C--:B------:R-:W-:Y:S01]  /*3eb0*/  FMUL R43, R43, R56.reuse ;  /* 0x000000382b2b7220 */ /* 0x080fe20000400000 */
[----:B------:R-:W-:Y:S01]  /*3ec0*/  ISETP.GT.AND P0, PT, R4, 0x10, PT ;  /* 0x000000100400780c */ /* 0x000fe20003f04270 */
[----:B------:R1:W-:Y:S01]  /*3ed0*/  @P5 STG.E desc[UR52][R2.64+0x20], R5 ;  /* 0x0000200502005986 */ /* 0x0003e2000c101934 */
[----:B------:R-:W-:Y:S01]  /*3ee0*/  F2FP.TF32.F32.PACK_B R29, R29 ;  /* 0x0000001dff1d723e */ /* 0x000fe200024050ff */
[-C--:B0-----:R-:W-:Y:S01]  /*3ef0*/  FMUL R9, R34, R56.reuse ;  /* 0x0000003822097220 */ /* 0x081fe20000400000 */
[C---:B------:R-:W-:Y:S01]  /*3f00*/  ISETP.GT.AND P3, PT, R0.reuse, 0x8, P3 ;  /* 0x000000080000780c */ /* 0x040fe20001f64270 */
[-C--:B------:R-:W-:Y:S01]  /*3f10*/  FMUL R45, R45, R56.reuse ;  /* 0x000000382d2d7220 */ /* 0x080fe20000400000 */
[----:B------:R-:W-:Y:S01]  /*3f20*/  ISETP.GT.AND P5, PT, R0, RZ, P0 ;  /* 0x000000ff0000720c */ /* 0x000fe200007a4270 */
[----:B------:R-:W-:Y:S01]  /*3f30*/  @P1 STG.E desc[UR52][R2.64+0x24], R29 ;  /* 0x0000241d02001986 */ /* 0x000fe2000c101934 */
[----:B------:R-:W-:Y:S01]  /*3f40*/  F2FP.TF32.F32.PACK_B R11, R11 ;  /* 0x0000000bff0b723e */ /* 0x000fe200024050ff */
[-C--:B------:R-:W-:Y:S01]  /*3f50*/  FMUL R47, R47, R56.reuse ;  /* 0x000000382f2f7220 */ /* 0x080fe20000400000 */
[----:B------:R-:W-:Y:S01]  /*3f60*/  ISETP.GT.AND P1, PT, R4, 0x11, PT ;  /* 0x000000110400780c */ /* 0x000fe20003f24270 */
[-C--:B------:R-:W-:Y:S01]  /*3f70*/  FMUL R49, R49, R56.reuse ;  /* 0x0000003831317220 */ /* 0x080fe20000400000 */
[----:B------:R-:W-:Y:S01]  /*3f80*/  F2FP.TF32.F32.PACK_B R31, R31 ;  /* 0x0000001fff1f723e */ /* 0x000fe200024050ff */
[-C--:B-1----:R-:W-:Y:S01]  /*3f90*/  FMUL R5, R32, R56.reuse ;  /* 0x0000003820057220 */ /* 0x082fe20000400000 */
[----:B------:R0:W-:Y:S01]  /*3fa0*/  @P2 STG.E desc[UR52][R6.64+0x20], R11 ;  /* 0x0000200b06002986 */ /* 0x0001e2000c101934 */
[----:B------:R-:W-:Y:S01]  /*3fb0*/  ISETP.GT.AND P4, PT, R0, RZ, P1 ;  /* 0x000000ff0000720c */ /* 0x000fe20000f84270 */
[-C--:B------:R-:W-:Y:S01]  /*3fc0*/  FMUL R13, R50, R56.reuse ;  /* 0x00000038320d7220 */ /* 0x080fe20000400000 */
[----:B------:R-:W-:Y:S01]  /*3fd0*/  ISETP.GT.AND P2, PT, R0, 0x8, P0 ;  /* 0x000000080000780c */ /* 0x000fe20000744270 */
[----:B------:R-:W-:Y:S01]  /*3fe0*/  @P3 STG.E desc[UR52][R6.64+0x24], R31 ;  /* 0x0000241f06003986 */ /* 0x000fe2000c101934 */
[----:B------:R-:W-:Y:S01]  /*3ff0*/  F2FP.TF32.F32.PACK_B R5, R5 ;  /* 0x00000005ff05723e */ /* 0x000fe200024050ff */
[-C--:B------:R-:W-:Y:S01]  /*4000*/  FMUL R51, R51, R56.reuse ;  /* 0x0000003833337220 */ /* 0x080fe20000400000 */
[----:B------:R-:W-:Y:S01]  /*4010*/  ISETP.GT.AND P0, PT, R4, 0x18, PT ;  /* 0x000000180400780c */ /* 0x000fe20003f04270 */
[-C--:B------:R-:W-:Y:S01]  /*4020*/  FMUL R15, R52, R56.reuse ;  /* 0x00000038340f7220 */ /* 0x080fe20000400000 */
[C---:B------:R-:W-:Y:S01]  /*4030*/  ISETP.GT.AND P3, PT, R0.reuse, 0x8, P1 ;  /* 0x000000080000780c */ /* 0x040fe20000f64270 */
[----:B------:R1:W-:Y:S01]  /*4040*/  @P5 STG.E desc[UR52][R2.64+0x40], R5 ;  /* 0x0000400502005986 */ /* 0x0003e2000c101934 */
[----:B------:R-:W-:Y:S01]  /*4050*/  ISETP.GT.AND P5, PT, R0, RZ, P0 ;  /* 0x000000ff0000720c */ /* 0x000fe200007a4270 */
[-C--:B0-----:R-:W-:Y:S01]  /*4060*/  FMUL R11, R38, R56.reuse ;  /* 0x00000038260b7220 */ /* 0x081fe20000400000 */
[----:B------:R-:W-:Y:S01]  /*4070*/  F2FP.TF32.F32.PACK_B R33, R33 ;  /* 0x00000021ff21723e */ /* 0x000fe200024050ff */
[-C--:B------:R-:W-:Y:S01]  /*4080*/  FMUL R53, R53, R56.reuse ;  /* 0x0000003835357220 */ /* 0x080fe20000400000 */
[----:B------:R-:W-:Y:S01]  /*4090*/  F2FP.TF32.F32.PACK_B R9, R9 ;  /* 0x00000009ff09723e */ /* 0x000fe200024050ff */
[-C--:B------:R-:W-:Y:S01]  /*40a0*/  FMUL R19, R54, R56.reuse ;  /* 0x0000003836137220 */ /* 0x080fe20000400000 */
[----:B------:R-:W-:Y:S01]  /*40b0*/  ISETP.GT.AND P1, PT, R4, 0x19, PT ;  /* 0x000000190400780c */ /* 0x000fe20003f24270 */
[----:B------:R-:W-:Y:S01]  /*40c0*/  @P4 STG.E desc[UR52][R2.64+0x44], R33 ;  /* 0x0000442102004986 */ /* 0x000fe2000c101934 */
[----:B------:R-:W-:Y:S01]  /*40d0*/  F2FP.TF32.F32.PACK_B R35, R35 ;  /* 0x00000023ff23723e */ /* 0x000fe200024050ff */
[-C--:B------:R-:W-:Y:S01]  /*40e0*/  FMUL R55, R55, R56.reuse ;  /* 0x0000003837377220 */ /* 0x080fe20000400000 */
[----:B------:R-:W-:Y:S01]  /*40f0*/  ISETP.GT.AND P4, PT, R0, RZ, P1 ;  /* 0x000000ff0000720c */ /* 0x000fe20000f84270 */
[----:B-1----:R-:W-:Y:S01]  /*4100*/  FMUL R5, R36, R56 ;  /* 0x0000003824057220 */ /* 0x002fe20000400000 */
[----:B------:R0:W-:Y:S01]  /*4110*/  @P2 STG.E desc[UR52][R6.64+0x40], R9 ;  /* 0x0000400906002986 */ /* 0x0001e2000c101934 */
[----:B------:R-:W-:-:S02]  /*4120*/  ISETP.GT.AND P2, PT, R0, 0x8, P0 ;  /* 0x000000080000780c */ /* 0x000fc40000744270 */
[----:B------:R-:W-:Y:S01]  /*4130*/  ISETP.GT.AND P0, PT, R4, 0x20, PT ;  /* 0x000000200400780c */ /* 0x000fe20003f04270 */
[----:B------:R-:W-:Y:S01]  /*4140*/  @P3 STG.E desc[UR52][R6.64+0x44], R35 ;  /* 0x0000442306003986 */ /* 0x000fe2000c101934 */
[----:B------:R-:W-:Y:S02]  /*4150*/  F2FP.TF32.F32.PACK_B R5, R5 ;  /* 0x00000005ff05723e */ /* 0x000fe400024050ff */
[C---:B------:R-:W-:Y:S02]  /*4160*/  ISETP.GT.AND P3, PT, R0.reuse, 0x8, P1 ;  /* 0x000000080000780c */ /* 0x040fe40000f64270 */
[----:B------:R-:W-:Y:S01]  /*4170*/  F2FP.TF32.F32.PACK_B R37, R37 ;  /* 0x00000025ff25723e */ /* 0x000fe200024050ff */
[----:B------:R1:W-:Y:S01]  /*4180*/  @P5 STG.E desc[UR52][R2.64+0x60], R5 ;  /* 0x0000600502005986 */ /* 0x0003e2000c101934 */
[----:B------:R-:W-:Y:S01]  /*4190*/  ISETP.GT.AND P5, PT, R0, RZ, P0 ;  /* 0x000000ff0000720c */ /* 0x000fe200007a4270 */
[----:B0-----:R-:W-:Y:S01]  /*41a0*/  FMUL R9, R42, R56 ;  /* 0x000000382a097220 */ /* 0x001fe20000400000 */
[----:B------:R-:W-:Y:S01]  /*41b0*/  F2FP.TF32.F32.PACK_B R11, R11 ;  /* 0x0000000bff0b723e */ /* 0x000fe200024050ff */
[----:B------:R-:W-:Y:S01]  /*41c0*/  @P4 STG.E desc[UR52][R2.64+0x64], R37 ;  /* 0x0000642502004986 */ /* 0x000fe2000c101934 */
[----:B------:R-:W-:-:S02]  /*41d0*/  F2FP.TF32.F32.PACK_B R39, R39 ;  /* 0x00000027ff27723e */ /* 0x000fc400024050ff */
[----:B------:R-:W-:Y:S01]  /*41e0*/  ISETP.GT.AND P1, PT, R4, 0x21, PT ;  /* 0x000000210400780c */ /* 0x000fe20003f24270 */
[----:B------:R0:W-:Y:S01]  /*41f0*/  @P2 STG.E desc[UR52][R6.64+0x60], R11 ;  /* 0x0000600b06002986 */ /* 0x0001e2000c101934 */
[C---:B------:R-:W-:Y:S02]  /*4200*/  ISETP.GT.AND P0, PT, R0.reuse, 0x8, P0 ;  /* 0x000000080000780c */ /* 0x040fe40000704270 */
[----:B------:R-:W-:Y:S01]  /*4210*/  ISETP.GT.AND P2, PT, R0, RZ, P1 ;  /* 0x000000ff0000720c */ /* 0x000fe20000f44270 */
[----:B-1----:R-:W-:Y:S01]  /*4220*/  FMUL R5, R40, R56 ;  /* 0x0000003828057220 */ /* 0x002fe20000400000 */
[----:B------:R-:W-:Y:S01]  /*4230*/  @P3 STG.E desc[UR52][R6.64+0x64], R39 ;  /* 0x0000642706003986 */ /* 0x000fe2000c101934 */
[----:B------:R-:W-:Y:S02]  /*4240*/  ISETP.GT.AND P1, PT, R0, 0x8, P1 ;  /* 0x000000080000780c */ /* 0x000fe40000f24270 */
[----:B------:R-:W-:Y:S02]  /*4250*/  ISETP.GT.AND P4, PT, R4, 0x29, PT ;  /* 0x000000290400780c */ /* 0x000fe40003f84270 */
[----:B------:R-:W-:-:S02]  /*4260*/  F2FP.TF32.F32.PACK_B R5, R5 ;  /* 0x00000005ff05723e */ /* 0x000fc400024050ff */
[----:B------:R-:W-:Y:S01]  /*4270*/  ISETP.GT.AND P6, PT, R0, RZ, P4 ;  /* 0x000000ff0000720c */ /* 0x000fe200027c4270 */
[----:B0-----:R-:W-:Y:S01]  /*4280*/  FMUL R11, R48, R56 ;  /* 0x00000038300b7220 */ /* 0x001fe20000400000 */
[----:B------:R-:W-:Y:S01]  /*4290*/  F2FP.TF32.F32.PACK_B R41, R41 ;  /* 0x00000029ff29723e */ /* 0x000fe200024050ff */
[----:B------:R0:W-:Y:S01]  /*42a0*/  @P5 STG.E desc[UR52][R2.64+0x80], R5 ;  /* 0x0000800502005986 */ /* 0x0001e2000c101934 */
[----:B------:R-:W-:Y:S02]  /*42b0*/  ISETP.GT.AND P5, PT, R4, 0x28, PT ;  /* 0x000000280400780c */ /* 0x000fe40003fa4270 */
[----:B------:R-:W-:Y:S01]  /*42c0*/  F2FP.TF32.F32.PACK_B R9, R9 ;  /* 0x00000009ff09723e */ /* 0x000fe200024050ff */
[----:B------:R-:W-:Y:S01]  /*42d0*/  @P2 STG.E desc[UR52][R2.64+0x84], R41 ;  /* 0x0000842902002986 */ /* 0x000fe2000c101934 */
[C---:B------:R-:W-:Y:S02]  /*42e0*/  ISETP.GT.AND P3, PT, R0.reuse, RZ, P5 ;  /* 0x000000ff0000720c */ /* 0x040fe40002f64270 */
[----:B------:R-:W-:Y:S01]  /*42f0*/  ISETP.GT.AND P5, PT, R0, 0x8, P5 ;  /* 0x000000080000780c */ /* 0x000fe20002fa4270 */
[----:B------:R1:W-:Y:S01]  /*4300*/  @P0 STG.E desc[UR52][R6.64+0x80], R9 ;  /* 0x0000800906000986 */ /* 0x0003e2000c101934 */
[----:B------:R-:W-:-:S02]  /*4310*/  F2FP.TF32.F32.PACK_B R43, R43 ;  /* 0x0000002bff2b723e */ /* 0x000fc400024050ff */
[----:B------:R-:W-:Y:S01]  /*4320*/  F2FP.TF32.F32.PACK_B R45, R45 ;  /* 0x0000002dff2d723e */ /* 0x000fe200024050ff */
[-C--:B0-----:R-:W-:Y:S01]  /*4330*/  FMUL R5, R44, R56.reuse ;  /* 0x000000382c057220 */ /* 0x081fe20000400000 */
[----:B------:R-:W-:Y:S01]  /*4340*/  ISETP.GT.AND P4, PT, R0, 0x8, P4 ;  /* 0x000000080000780c */ /* 0x000fe20002784270 */
[----:B------:R-:W-:Y:S01]  /*4350*/  @P1 STG.E desc[UR52][R6.64+0x84], R43 ;  /* 0x0000842b06001986 */ /* 0x000fe2000c101934 */
[C---:B------:R-:W-:Y:S02]  /*4360*/  ISETP.GT.AND P2, PT, R4.reuse, 0x31, PT ;  /* 0x000000310400780c */ /* 0x040fe40003f44270 */
[----:B------:R-:W-:Y:S02]  /*4370*/  F2FP.TF32.F32.PACK_B R5, R5 ;  /* 0x00000005ff05723e */ /* 0x000fe400024050ff */
[----:B------:R-:W-:Y:S01]  /*4380*/  ISETP.GT.AND P1, PT, R4, 0x38, PT ;  /* 0x000000380400780c */ /* 0x000fe20003f24270 */
[----:B-1----:R-:W-:Y:S01]  /*4390*/  FMUL R9, R46, R56 ;  /* 0x000000382e097220 */ /* 0x002fe20000400000 */
[C---:B------:R-:W-:Y:S01]  /*43a0*/  ISETP.GT.AND P0, PT, R4.reuse, 0x39, PT ;  /* 0x000000390400780c */ /* 0x040fe20003f04270 */
[----:B------:R0:W-:Y:S01]  /*43b0*/  @P3 STG.E desc[UR52][R2.64+0xa0], R5 ;  /* 0x0000a00502003986 */ /* 0x0001e2000c101934 */
[----:B------:R-:W-:Y:S01]  /*43c0*/  ISETP.GT.AND P3, PT, R4, 0x30, PT ;  /* 0x000000300400780c */ /* 0x000fe20003f64270 */
[----:B------:R-:W-:Y:S01]  /*43d0*/  @P5 IMAD.MOV.U32 R4, RZ, RZ, R6 ;  /* 0x000000ffff045224 */ /* 0x000fe200078e0006 */
[----:B------:R-:W-:Y:S01]  /*43e0*/  F2FP.TF32.F32.PACK_B R9, R9 ;  /* 0x00000009ff09723e */ /* 0x000fe200024050ff */
[----:B------:R-:W-:Y:S01]  /*43f0*/  @P6 STG.E desc[UR52][R2.64+0xa4], R45 ;  /* 0x0000a42d02006986 */ /* 0x000fe2000c101934 */
[----:B------:R-:W-:-:S02]  /*4400*/  ISETP.GT.AND P6, PT, R0, RZ, P3 ;  /* 0x000000ff0000720c */ /* 0x000fc40001fc4270 */
[C---:B------:R-:W-:Y:S02]  /*4410*/  ISETP.GT.AND P3, PT, R0.reuse, 0x8, P3 ;  /* 0x000000080000780c */ /* 0x040fe40001f64270 */
[----:B------:R-:W-:Y:S02]  /*4420*/  F2FP.TF32.F32.PACK_B R47, R47 ;  /* 0x0000002fff2f723e */ /* 0x000fe400024050ff */
[----:B------:R-:W-:Y:S01]  /*4430*/  F2FP.TF32.F32.PACK_B R11, R11 ;  /* 0x0000000bff0b723e */ /* 0x000fe200024050ff */
[----:B0-----:R-:W-:Y:S01]  /*4440*/  @P5 IMAD.MOV.U32 R5, RZ, RZ, R7 ;  /* 0x000000ffff055224 */ /* 0x001fe200078e0007 */
[----:B------:R-:W-:Y:S02]  /*4450*/  F2FP.TF32.F32.PACK_B R49, R49 ;  /* 0x00000031ff31723e */ /* 0x000fe400024050ff */
[----:B------:R-:W-:Y:S02]  /*4460*/  F2FP.TF32.F32.PACK_B R13, R13 ;  /* 0x0000000dff0d723e */ /* 0x000fe400024050ff */
[----:B------:R0:W-:Y:S01]  /*4470*/  @P5 STG.E desc[UR52][R4.64+0xa0], R9 ;  /* 0x0000a00904005986 */ /* 0x0001e2000c101934 */
[----:B------:R-:W-:-:S02]  /*4480*/  ISETP.GT.AND P5, PT, R0, RZ, P2 ;  /* 0x000000ff0000720c */ /* 0x000fc400017a4270 */
[----:B------:R-:W-:Y:S02]  /*4490*/  ISETP.GT.AND P2, PT, R0, 0x8, P2 ;  /* 0x000000080000780c */ /* 0x000fe40001744270 */
[----:B------:R-:W-:Y:S02]  /*44a0*/  F2FP.TF32.F32.PACK_B R51, R51 ;  /* 0x00000033ff33723e */ /* 0x000fe400024050ff */
[----:B------:R-:W-:Y:S02]  /*44b0*/  F2FP.TF32.F32.PACK_B R15, R15 ;  /* 0x0000000fff0f723e */ /* 0x000fe400024050ff */
[----:B------:R-:W-:Y:S02]  /*44c0*/  F2FP.TF32.F32.PACK_B R53, R53 ;  /* 0x00000035ff35723e */ /* 0x000fe400024050ff */
[----:B------:R-:W-:Y:S01]  /*44d0*/  F2FP.TF32.F32.PACK_B R19, R19 ;  /* 0x00000013ff13723e */ /* 0x000fe200024050ff */
[----:B0-----:R-:W-:Y:S01]  /*44e0*/  @P4 IMAD.MOV.U32 R4, RZ, RZ, R6 ;  /* 0x000000ffff044224 */ /* 0x001fe200078e0006 */
[----:B------:R-:W-:Y:S01]  /*44f0*/  F2FP.TF32.F32.PACK_B R55, R55 ;  /* 0x00000037ff37723e */ /* 0x000fe200024050ff */
[----:B------:R-:W-:-:S05]  /*4500*/  @P4 IMAD.MOV.U32 R5, RZ, RZ, R7 ;  /* 0x000000ffff054224 */ /* 0x000fca00078e0007 */
[----:B------:R0:W-:Y:S01]  /*4510*/  @P4 STG.E desc[UR52][R4.64+0xa4], R47 ;  /* 0x0000a42f04004986 */ /* 0x0001e2000c101934 */
[C---:B------:R-:W-:Y:S02]  /*4520*/  ISETP.GT.AND P4, PT, R0.reuse, RZ, P1 ;  /* 0x000000ff0000720c */ /* 0x040fe40000f84270 */
[C---:B------:R-:W-:Y:S01]  /*4530*/  ISETP.GT.AND P1, PT, R0.reuse, 0x8, P1 ;  /* 0x000000080000780c */ /* 0x040fe20000f24270 */
[----:B------:R-:W-:Y:S01]  /*4540*/  @P6 STG.E desc[UR52][R2.64+0xc0], R11 ;  /* 0x0000c00b02006986 */ /* 0x000fe2000c101934 */
[C---:B------:R-:W-:Y:S02]  /*4550*/  ISETP.GT.AND P6, PT, R0.reuse, RZ, P0 ;  /* 0x000000ff0000720c */ /* 0x040fe400007c4270 */
[----:B------:R-:W-:Y:S01]  /*4560*/  ISETP.GT.AND P0, PT, R0, 0x8, P0 ;  /* 0x000000080000780c */ /* 0x000fe20000704270 */
[----:B------:R-:W-:Y:S01]  /*4570*/  @P5 STG.E desc[UR52][R2.64+0xc4], R49 ;  /* 0x0000c43102005986 */ /* 0x000fe2000c101934 */
[----:B0-----:R-:W-:Y:S02]  /*4580*/  @P3 IMAD.MOV.U32 R4, RZ, RZ, R6 ;  /* 0x000000ffff043224 */ /* 0x001fe400078e0006 */
[----:B------:R-:W-:-:S05]  /*4590*/  @P3 IMAD.MOV.U32 R5, RZ, RZ, R7 ;  /* 0x000000ffff053224 */ /* 0x000fca00078e0007 */
[----:B------:R0:W-:Y:S02]  /*45a0*/  @P3 STG.E desc[UR52][R4.64+0xc0], R13 ;  /* 0x0000c00d04003986 */ /* 0x0001e4000c101934 */
[----:B0-----:R-:W-:Y:S02]  /*45b0*/  @P2 IMAD.MOV.U32 R4, RZ, RZ, R6 ;  /* 0x000000ffff042224 */ /* 0x001fe400078e0006 */
[----:B------:R-:W-:-:S05]  /*45c0*/  @P2 IMAD.MOV.U32 R5, RZ, RZ, R7 ;  /* 0x000000ffff052224 */ /* 0x000fca00078e0007 */
[----:B------:R-:W-:Y:S04]  /*45d0*/  @P2 STG.E desc[UR52][R4.64+0xc4], R51 ;  /* 0x0000c43304002986 */ /* 0x000fe8000c101934 */
[----:B------:R-:W-:Y:S04]  /*45e0*/  @P4 STG.E desc[UR52][R2.64+0xe0], R15 ;  /* 0x0000e00f02004986 */ /* 0x000fe8000c101934 */
[----:B------:R0:W-:Y:S02]  /*45f0*/  @P6 STG.E desc[UR52][R2.64+0xe4], R53 ;  /* 0x0000e43502006986 */ /* 0x0001e4000c101934 */
[----:B0-----:R-:W-:-:S02]  /*4600*/  @P1 IMAD.MOV.U32 R2, RZ, RZ, R6 ;  /* 0x000000ffff021224 */ /* 0x001fc400078e0006 */
[----:B------:R-:W-:-:S05]  /*4610*/  @P1 IMAD.MOV.U32 R3, RZ, RZ, R7 ;  /* 0x000000ffff031224 */ /* 0x000fca00078e0007 */
[----:B------:R0:W-:Y:S04]  /*4620*/  @P1 STG.E desc[UR52][R2.64+0xe0], R19 ;  /* 0x0000e01302001986 */ /* 0x0001e8000c101934 */
[----:B------:R0:W-:Y:S02]  /*4630*/  @P0 STG.E desc[UR52][R6.64+0xe4], R55 ;  /* 0x0000e43706000986 */ /* 0x0001e4000c101934 */
.L_x_97:
[----:B------:R-:W-:Y:S05]  /*4640*/  BSYNC B0 ;  /* 0x0000000000007941 */ /* 0x000fea0003800000 */
.L_x_35:
[----:B0-----:R-:W-:Y:S01]  /*4650*/  IMAD.U32 R2, RZ, RZ, UR50 ;  /* 0x00000032ff027e24 */ /* 0x001fe2000f8e00ff */
[----:B------:R-:W-:Y:S01]  /*4660*/  ULDC.64 UR4, c[0x0][0x650] ;  /* 0x0001940000047ab9 */ /* 0x000fe20000000a00 */
[----:B------:R-:W-:Y:S01]  /*4670*/  IMAD.U32 R0, RZ, RZ, UR37 ;  /* 0x00000025ff007e24 */ /* 0x000fe2000f8e00ff */
[----:B------:R0:W-:Y:S01]  /*4680*/  SYNCS.ARRIVE.TRANS64.A1T0 RZ, [R64+UR44], RZ ;  /* 0x000000ff40ff79a7 */ /* 0x0001e2000810002c */
[----:B------:R-:W-:Y:S01]  /*4690*/  IMAD.U32 R3, RZ, RZ, UR51 ;  /* 0x00000033ff037e24 */ /* 0x000fe2000f8e00ff */
[C---:B------:R-:W-:Y:S01]  /*46a0*/  LEA R16, P0, R2.reuse, R16, 0x1 ;  /* 0x0000001002107211 */ /* 0x040fe200078008ff */
[----:B-----5:R-:W-:Y:S02]  /*46b0*/  IMAD.MOV.U32 R18, RZ, RZ, -0x1 ;  /* 0xffffffffff127424 */ /* 0x020fe400078e00ff */
[----:B--2---:R-:W-:Y:S01]  /*46c0*/  IMAD.MOV.U32 R19, RZ, RZ, -0x1 ;  /* 0xffffffffff137424 */ /* 0x004fe200078e00ff */
[----:B------:R-:W-:Y:S01]  /*46d0*/  LEA.HI.X R17, R2, R17, R0, 0x1, P0 ;  /* 0x0000001102117211 */ /* 0x000fe200000f0c00 */
[----:B------:R-:W-:Y:S01]  /*46e0*/  IMAD.MOV.U32 R2, RZ, RZ, -0x1 ;  /* 0xffffffffff027424 */ /* 0x000fe200078e00ff */
[----:B------:R-:W-:-:S02]  /*46f0*/  ISETP.GE.U32.AND P0, PT, R16, UR4, PT ;  /* 0x0000000410007c0c */ /* 0x000fc4000bf06070 */
[----:B------:R-:W-:Y:S02]  /*4700*/  PRMT R0, RZ, 0x7610, R0 ;  /* 0x00007610ff007816 */ /* 0x000fe40000000000 */
[----:B------:R-:W-:-:S13]  /*4710*/  ISETP.GE.U32.AND.EX P0, PT, R17, UR5, PT, P0 ;  /* 0x0000000511007c0c */ /* 0x000fda000bf06100 */
[----:B0-----:R-:W-:Y:S05]  /*4720*/  @P0 BRA `(.L_x_98) ;  /* 0x00000004008c0947 */ /* 0x001fea0003800000 */
[----:B------:R-:W0:Y:S01]  /*4730*/  S2UR UR6, SR_CTAID.X ;  /* 0x00000000000679c3 */ /* 0x000e220000002500 */
[----:B------:R-:W-:Y:S01]  /*4740*/  ULDC.64 UR4, c[0x0][0x628] ;  /* 0x00018a0000047ab9 */ /* 0x000fe20000000a00 */
[----:B------:R-:W-:Y:S01]  /*4750*/  ULDC UR7, c[0x0][0x150] ;  /* 0x0000540000077ab9 */ /* 0x000fe20000000800 */
[----:B------:R-:W-:Y:S01]  /*4760*/  ISETP.NE.U32.AND P0, PT, RZ, UR4, PT ;  /* 0x00000004ff007c0c */ /* 0x000fe2000bf05070 */
[----:B------:R-:W-:Y:S01]  /*4770*/  ULDC UR15, c[0x0][0x630] ;  /* 0x00018c00000f7ab9 */ /* 0x000fe20000000800 */
[C---:B------:R-:W-:Y:S01]  /*4780*/  R2UR UR16, R16.reuse ;  /* 0x00000000101072ca */ /* 0x040fe200000e0000 */
[----:B------:R-:W-:Y:S01]  /*4790*/  ULDC UR18, c[0x0][0x154] ;  /* 0x0000550000127ab9 */ /* 0x000fe20000000800 */
[----:B------:R-:W-:Y:S01]  /*47a0*/  ISETP.NE.AND.EX P0, PT, RZ, UR5, PT, P0 ;  /* 0x00000005ff007c0c */ /* 0x000fe2000bf05300 */
[----:B------:R-:W2:Y:S01]  /*47b0*/  S2UR UR20, SR_CTAID.Y ;  /* 0x00000000001479c3 */ /* 0x000ea20000002600 */
[----:B------:R-:W-:Y:S02]  /*47c0*/  R2UR UR17, R17 ;  /* 0x00000000111172ca */ /* 0x000fe400000e0000 */
[----:B------:R-:W-:-:S02]  /*47d0*/  R2UR UR12, R16 ;  /* 0x00000000100c72ca */ /* 0x000fc400000e0000 */
[----:B------:R-:W-:Y:S02]  /*47e0*/  R2UR UR13, R17 ;  /* 0x00000000110d72ca */ /* 0x000fe400000e0000 */
[----:B0-----:R-:W-:-:S05]  /*47f0*/  I2FP.F32.U32 R0, UR6 ;  /* 0x0000000600007c45 */ /* 0x001fca0008201000 */
[----:B------:R-:W-:-:S04]  /*4800*/  FMUL R0, R0, UR7 ;  /* 0x0000000700007c20 */ /* 0x000fc80008400000 */
[----:B------:R0:W0:Y:S01]  /*4810*/  F2I.U32.TRUNC.NTZ R2, R0 ;  /* 0x0000000000027305 */ /* 0x000022000020f000 */
[----:B--2---:R-:W-:Y:S05]  /*4820*/  @!P0 BRA `(.L_x_99) ;  /* 0x0000000000308947 */ /* 0x004fea0003800000 */
        /* <DEDUP_REMOVED lines=12> */
.L_x_99:
[----:B------:R-:W-:Y:S01]  /*48f0*/  USHF.R.U64 UR12, UR12, UR15, UR13 ;  /* 0x0000000f0c0c7299 */ /* 0x000fe2000800120d */
[----:B0-----:R-:W-:Y:S01]  /*4900*/  I2FP.F32.U32 R0, UR20 ;  /* 0x0000001400007c45 */ /* 0x001fe20008201000 */
[----:B------:R-:W-:Y:S02]  /*4910*/  USHF.R.U32.HI UR4, URZ, UR15, UR13 ;  /* 0x0000000f3f047299 */ /* 0x000fe4000801160d */
[----:B------:R-:W-:Y:S02]  /*4920*/  UIADD3 UR7, UP0, URZ, -UR12, URZ ;  /* 0x8000000c3f077290 */ /* 0x000fe4000ff1e03f */
[----:B------:R-:W-:Y:S01]  /*4930*/  FMUL R0, R0, UR18 ;  /* 0x0000001200007c20 */ /* 0x000fe20008400000 */
[----:B------:R-:W-:Y:S01]  /*4940*/  ULDC.64 UR10, c[0x0][0x620] ;  /* 0x00018800000a7ab9 */ /* 0x000fe20000000a00 */
[----:B------:R-:W-:Y:S01]  /*4950*/  UIADD3.X UR4, URZ, ~UR4, URZ, UP0, !UPT ;  /* 0x800000043f047290 */ /* 0x000fe200087fe43f */
[----:B------:R-:W-:Y:S01]  /*4960*/  UMOV UR8, UR16 ;  /* 0x0000001000087c82 */ /* 0x000fe20008000000 */
[----:B------:R-:W-:-:S02]  /*4970*/  UMOV UR9, UR17 ;  /* 0x0000001100097c82 */ /* 0x000fc40008000000 */
[----:B------:R-:W0:Y:S01]  /*4980*/  F2I.U32.TRUNC.NTZ R0, R0 ;  /* 0x0000000000007305 */ /* 0x000e22000020f000 */
[----:B------:R-:W-:Y:S01]  /*4990*/  UIMAD UR4, UR4, UR10, URZ ;  /* 0x0000000a040472a4 */ /* 0x000fe2000f8e023f */
[----:B------:R-:W-:Y:S01]  /*49a0*/  R2UR UR17, R2 ;  /* 0x00000000021172ca */ /* 0x000fe200000e0000 */
[----:B------:R-:W-:Y:S02]  /*49b0*/  UIMAD.WIDE.U32 UR8, UR7, UR10, UR8 ;  /* 0x0000000a070872a5 */ /* 0x000fe4000f8e0008 */
[----:B------:R-:W-:Y:S01]  /*49c0*/  UIMAD UR7, UR7, UR11, UR4 ;  /* 0x0000000b070772a4 */ /* 0x000fe2000f8e0204 */
[----:B------:R-:W-:Y:S01]  /*49d0*/  ULDC UR23, c[0x0][0x658] ;  /* 0x0001960000177ab9 */ /* 0x000fe20000000800 */
[----:B------:R-:W-:Y:S02]  /*49e0*/  UMOV UR15, 0xffffffff ;  /* 0xffffffff000f7882 */ /* 0x000fe40000000000 */
[----:B------:R-:W-:Y:S01]  /*49f0*/  UIADD3 UR7, UR9, UR7, URZ ;  /* 0x0000000709077290 */ /* 0x000fe2000fffe03f */
[----:B------:R-:W-:Y:S01]  /*4a00*/  ULDC UR10, c[0x0][0x618] ;  /* 0x00018600000a7ab9 */ /* 0x000fe20000000800 */
[----:B------:R-:W-:Y:S01]  /*4a10*/  ULDC.64 UR4, c[0x0][0x640] ;  /* 0x0001900000047ab9 */ /* 0x000fe20000000a00 */
[----:B------:R-:W-:Y:S01]  /*4a20*/  USHF.L.U32 UR19, UR15, UR23, URZ ;  /* 0x000000170f137299 */ /* 0x000fe2000800063f */
[----:B------:R-:W-:Y:S01]  /*4a30*/  ISETP.NE.U32.AND P0, PT, RZ, UR4, PT ;  /* 0x00000004ff007c0c */ /* 0x000fe2000bf05070 */
[----:B------:R-:W-:Y:S01]  /*4a40*/  USHF.R.U64 UR15, UR8, UR10, UR7 ;  /* 0x0000000a080f7299 */ /* 0x000fe20008001207 */
[----:B0-----:R-:W-:Y:S01]  /*4a50*/  R2UR UR11, R0 ;  /* 0x00000000000b72ca */ /* 0x001fe200000e0000 */
[----:B------:R-:W-:Y:S01]  /*4a60*/  USHF.R.U32.HI UR7, URZ, UR10, UR7 ;  /* 0x0000000a3f077299 */ /* 0x000fe20008011607 */
[----:B------:R-:W-:Y:S01]  /*4a70*/  ISETP.NE.AND.EX P0, PT, RZ, UR5, PT, P0 ;  /* 0x00000005ff007c0c */ /* 0x000fe2000bf05300 */
[----:B------:R-:W-:Y:S01]  /*4a80*/  ULDC UR22, c[0x0][0x608] ;  /* 0x0001820000167ab9 */ /* 0x000fe20000000800 */
[----:B------:R-:W-:-:S02]  /*4a90*/  UIADD3 UR8, -UR17, URZ, URZ ;  /* 0x0000003f11087290 */ /* 0x000fc4000fffe13f */
[----:B------:R-:W-:Y:S02]  /*4aa0*/  USHF.R.U64 UR18, UR15, UR22, UR7 ;  /* 0x000000160f127299 */ /* 0x000fe40008001207 */
[----:B------:R-:W-:Y:S01]  /*4ab0*/  USHF.R.U32.HI UR7, URZ, UR22, UR7 ;  /* 0x000000163f077299 */ /* 0x000fe20008011607 */
[----:B------:R-:W-:Y:S01]  /*4ac0*/  UMOV UR16, 0x1 ;  /* 0x0000000100107882 */ /* 0x000fe20000000000 */
[----:B------:R-:W-:Y:S02]  /*4ad0*/  ULDC UR21, c[0x0][0x144] ;  /* 0x0000510000157ab9 */ /* 0x000fe40000000800 */
[----:B------:R-:W-:Y:S01]  /*4ae0*/  USHF.R.U64 UR17, UR18, UR23, UR7 ;  /* 0x0000001712117299 */ /* 0x000fe20008001207 */
[----:B------:R-:W-:Y:S01]  /*4af0*/  ULDC UR13, c[0x0][0x600] ;  /* 0x00018000000d7ab9 */ /* 0x000fe20000000800 */
[----:B------:R-:W-:Y:S02]  /*4b00*/  UIADD3 UR22, -UR11, URZ, URZ ;  /* 0x0000003f0b167290 */ /* 0x000fe4000fffe13f */
[----:B------:R-:W-:-:S02]  /*4b10*/  USHF.L.U32 UR16, UR16, UR23, URZ ;  /* 0x0000001710107299 */ /* 0x000fc4000800063f */
[----:B------:R-:W-:Y:S02]  /*4b20*/  USHF.R.U32.HI UR11, URZ, UR23, UR7 ;  /* 0x000000173f0b7299 */ /* 0x000fe40008011607 */
[----:B------:R-:W-:Y:S02]  /*4b30*/  UIADD3 UR14, UR13, -0x1, URZ ;  /* 0xffffffff0d0e7890 */ /* 0x000fe4000fffe03f */
[----:B------:R-:W-:Y:S02]  /*4b40*/  ULOP3.LUT UR19, URZ, UR19, URZ, 0x33, !UPT ;  /* 0x000000133f137292 */ /* 0x000fe4000f8e333f */
[----:B------:R-:W-:Y:S01]  /*4b50*/  UIMAD UR23, UR21, UR8, UR6 ;  /* 0x00000008151772a4 */ /* 0x000fe2000f8e0206 */
[----:B------:R-:W-:Y:S01]  /*4b60*/  ULDC UR26, c[0x0][0x148] ;  /* 0x00005200001a7ab9 */ /* 0x000fe20000000800 */
[----:B------:R-:W-:Y:S01]  /*4b70*/  ULDC UR24, c[0x0][0x648] ;  /* 0x0001920000187ab9 */ /* 0x000fe20000000800 */
[----:B------:R-:W-:Y:S01]  /*4b80*/  ULDC UR25, c[0x0][0x638] ;  /* 0x00018e0000197ab9 */ /* 0x000fe20000000800 */
        /* <DEDUP_REMOVED lines=12> */
.L_x_100:
[----:B------:R-:W-:Y:S01]  /*4c50*/  UISETP.NE.AND UP0, UPT, UR38, URZ, UPT ;  /* 0x0000003f2600728c */ /* 0x000fe2000bf05270 */
[----:B------:R-:W-:Y:S01]  /*4c60*/  IMAD.MOV.U32 R0, RZ, RZ, 0x1 ;  /* 0x00000001ff007424 */ /* 0x000fe200078e00ff */
[----:B------:R-:W-:Y:S01]  /*4c70*/  USHF.R.U64 UR4, UR10, UR24, UR11 ;  /* 0x000000180a047299 */ /* 0x000fe2000800120b */
[----:B------:R-:W-:Y:S01]  /*4c80*/  IMAD.U32 R19, RZ, RZ, UR12 ;  /* 0x0000000cff137e24 */ /* 0x000fe2000f8e00ff */
[----:B------:R-:W-:Y:S02]  /*4c90*/  ULOP3.LUT UR19, UR18, UR19, URZ, 0xc0, !UPT ;  /* 0x0000001312137292 */ /* 0x000fe4000f8ec03f */
[----:B------:R-:W-:Y:S02]  /*4ca0*/  UIADD3 UR5, -UR4, URZ, URZ ;  /* 0x0000003f04057290 */ /* 0x000fe4000fffe13f */
[----:B------:R-:W-:Y:S02]  /*4cb0*/  ULOP3.LUT UR14, UR15, UR14, URZ, 0xc0, !UPT ;  /* 0x0000000e0f0e7292 */ /* 0x000fe4000f8ec03f */
[----:B------:R-:W-:-:S02]  /*4cc0*/  UIMAD UR4, UR16, UR4, UR19 ;  /* 0x00000004100472a4 */ /* 0x000fc4000f8e0213 */
[----:B------:R-:W-:Y:S02]  /*4cd0*/  @UP0 UIMAD UR23, UR26, UR22, UR20 ;  /* 0x000000161a1702a4 */ /* 0x000fe4000f8e0214 */
[----:B------:R-:W-:-:S03]  /*4ce0*/  UIMAD UR17, UR5, UR25, UR17 ;  /* 0x00000019051172a4 */ /* 0x000fc6000f8e0211 */
[----:B------:R-:W-:Y:S01]  /*4cf0*/  ULDC UR5, c[0x0][0x610] ;  /* 0x0001840000057ab9 */ /* 0x000fe20000000800 */
[----:B------:R-:W-:Y:S02]  /*4d00*/  UIMAD UR17, UR17, UR13, UR14 ;  /* 0x0000000d111172a4 */ /* 0x000fe4000f8e020e */
[----:B------:R-:W-:-:S04]  /*4d10*/  UIMAD UR4, UR4, UR5, UR23 ;  /* 0x00000005040472a4 */ /* 0x000fc8000f8e0217 */
[----:B------:R-:W-:Y:S02]  /*4d20*/  USEL UR5, UR17, UR4, !UP0 ;  /* 0x0000000411057287 */ /* 0x000fe4000c000000 */
[----:B------:R-:W-:-:S04]  /*4d30*/  USEL UR4, UR4, UR17, !UP0 ;  /* 0x0000001104047287 */ /* 0x000fc8000c000000 */
[----:B------:R-:W-:Y:S02]  /*4d40*/  IMAD.U32 R2, RZ, RZ, UR5 ;  /* 0x00000005ff027e24 */ /* 0x000fe4000f8e00ff */
[----:B------:R-:W-:-:S07]  /*4d50*/  IMAD.U32 R18, RZ, RZ, UR4 ;  /* 0x00000004ff127e24 */ /* 0x000fce000f8e00ff */
.L_x_98:
[----:B------:R-:W-:Y:S02]  /*4d60*/  LOP3.LUT P0, RZ, R0, 0xff, RZ, 0xc0, !PT ;  /* 0x000000ff00ff7812 */ /* 0x000fe4000780c0ff */
[----:B------:R-:W-:-:S11]  /*4d70*/  LOP3.LUT R70, R70, 0x1, RZ, 0x3c, !PT ;  /* 0x0000000146467812 */ /* 0x000fd600078e3cff */
[----:B------:R-:W-:Y:S05]  /*4d80*/  @P0 BRA `(.L_x_101) ;  /* 0xffffffc800a00947 */ /* 0x000fea000383ffff */
[----:B------:R-:W-:Y:S05]  /*4d90*/  EXIT ;  /* 0x000000000000794d */ /* 0x000fea0003800000 */
.L_x_16:
[----:B------:R-:W-:-:S08]  /*4da0*/  ISETP.NE.AND P0, PT, RZ, UR6, PT ;  /* 0x00000006ff007c0c */ /* 0x000fd0000bf05270 */
[----:B------:R-:W0:-:S00]  /*4db0*/  USETMAXREG.DEALLOC.CTAPOOL 0x28 ;  /* 0x00000028000079c8 */ /* 0x000e0000080e0500 */
[----:B------:R-:W-:Y:S05]  /*4dc0*/  @P0 EXIT ;  /* 0x000000000000094d */ /* 0x000fea0003800000 */
[----:B0-----:R-:W-:Y:S01]  /*4dd0*/  LOP3.LUT P0, RZ, R4, 0xff, RZ, 0xc0, !PT ;  /* 0x000000ff04ff7812 */ /* 0x001fe2000780c0ff */
[----:B------:R-:W-:Y:S02]  /*4de0*/  IMAD.MOV.U32 R9, RZ, RZ, 0x1 ;  /* 0x00000001ff097424 */ /* 0x000fe400078e00ff */
[----:B------:R-:W-:-:S10]  /*4df0*/  IMAD.MOV.U32 R8, RZ, RZ, RZ ;  /* 0x000000ffff087224 */ /* 0x000fd400078e00ff */
[----:B------:R-:W-:Y:S05]  /*4e00*/  @!P0 BRA `(.L_x_102) ;  /* 0x0000000c006c8947 */ /* 0x000fea0003800000 */
[----:B------:R-:W0:Y:S01]  /*4e10*/  S2UR UR7, SR_CgaCtaId ;  /* 0x00000000000779c3 */ /* 0x000e220000008800 */
[----:B------:R-:W-:Y:S01]  /*4e20*/  UMOV UR9, 0x1 ;  /* 0x0000000100097882 */ /* 0x000fe20000000000 */
[----:B------:R-:W-:Y:S01]  /*4e30*/  LOP3.LUT P0, RZ, R0, 0x1f, RZ, 0xc0, !PT ;  /* 0x0000001f00ff7812 */ /* 0x000fe2000780c0ff */
[----:B------:R-:W-:Y:S01]  /*4e40*/  ULDC UR5, c[0x0][0x658] ;  /* 0x0001960000057ab9 */ /* 0x000fe20000000800 */
[----:B------:R-:W-:Y:S01]  /*4e50*/  UMOV UR8, 0xffffffff ;  /* 0xffffffff00087882 */ /* 0x000fe20000000000 */
[----:B------:R-:W-:Y:S01]  /*4e60*/  BSSY B0, `(.L_x_102) ;  /* 0x00000d5000007945 */ /* 0x000fe20003800000 */
[----:B------:R-:W-:Y:S01]  /*4e70*/  USHF.L.U32 UR8, UR8, UR5, URZ ;  /* 0x0000000508087299 */ /* 0x000fe2000800063f */
[C---:B------:R-:W-:Y:S01]  /*4e80*/  ISETP.NE.AND P3, PT, R3.reuse, RZ, PT ;  /* 0x000000ff0300720c */ /* 0x040fe20003f65270 */
[----:B------:R-:W-:Y:S01]  /*4e90*/  IMAD.MOV.U32 R0, RZ, RZ, 0x1 ;  /* 0x00000001ff007424 */ /* 0x000fe200078e00ff */
[----:B------:R-:W-:Y:S01]  /*4ea0*/  ISETP.NE.OR P0, PT, R3, RZ, !P0 ;  /* 0x000000ff0300720c */ /* 0x000fe20004705670 */
[----:B------:R-:W-:Y:S01]  /*4eb0*/  IMAD.MOV.U32 R9, RZ, RZ, 0x1 ;  /* 0x00000001ff097424 */ /* 0x000fe200078e00ff */
[----:B------:R-:W-:Y:S01]  /*4ec0*/  ULDC UR4, c[0x0][0x600] ;  /* 0x0001800000047ab9 */ /* 0x000fe20000000800 */
[----:B------:R-:W-:Y:S01]  /*4ed0*/  IMAD.MOV.U32 R8, RZ, RZ, RZ ;  /* 0x000000ffff087224 */ /* 0x000fe200078e00ff */
[----:B------:R-:W-:Y:S01]  /*4ee0*/  UMOV UR18, 0x5 ;  /* 0x0000000500127882 */ /* 0x000fe20000000000 */
[----:B------:R-:W-:-:S02]  /*4ef0*/  UIADD3 UR21, UR39, 0x1, URZ ;  /* 0x0000000127157890 */ /* 0x000fc4000fffe03f */
[----:B------:R-:W-:Y:S02]  /*4f00*/  ULOP3.LUT UR24, UR36, 0x2, URZ, 0xfc, !UPT ;  /* 0x0000000224187892 */ /* 0x000fe4000f8efc3f */
[----:B------:R-:W-:Y:S02]  /*4f10*/  UIADD3 UR4, UR4, -0x1, URZ ;  /* 0xffffffff04047890 */ /* 0x000fe4000fffe03f */
[----:B------:R-:W-:Y:S02]  /*4f20*/  USHF.L.U32 UR5, UR9, UR5, URZ ;  /* 0x0000000509057299 */ /* 0x000fe4000800063f */
[----:B------:R-:W-:Y:S02]  /*4f30*/  ULOP3.LUT UR16, URZ, UR8, URZ, 0x33, !UPT ;  /* 0x000000083f107292 */ /* 0x000fe4000f8e333f */
[----:B0-----:R-:W-:Y:S02]  /*4f40*/  ULOP3.LUT UR6, UR7, 0x1, URZ, 0xc0, !UPT ;  /* 0x0000000107067892 */ /* 0x001fe4000f8ec03f */
[----:B------:R-:W-:-:S02]  /*4f50*/  USHF.R.U32.HI UR25, URZ, 0x1, UR7 ;  /* 0x000000013f197899 */ /* 0x000fc40008011607 */
[----:B------:R-:W-:Y:S02]  /*4f60*/  USHF.L.U32 UR13, UR7, 0x5, URZ ;  /* 0x00000005070d7899 */ /* 0x000fe4000800063f */
[----:B------:R-:W-:Y:S02]  /*4f70*/  USHF.L.U32 UR26, UR7, 0xa, URZ ;  /* 0x0000000a071a7899 */ /* 0x000fe4000800063f */
[----:B------:R-:W-:Y:S02]  /*4f80*/  ULOP3.LUT UR7, UR7, 0xfffffffe, URZ, 0xc0, !UPT ;  /* 0xfffffffe07077892 */ /* 0x000fe4000f8ec03f */
[----:B------:R-:W-:Y:S02]  /*4f90*/  UISETP.GT.U32.AND UP0, UPT, UR6, 0xffff, UPT ;  /* 0x0000ffff0600788c */ /* 0x000fe4000bf04070 */
[----:B------:R-:W-:Y:S02]  /*4fa0*/  USHF.L.U32 UR17, UR9, UR7, URZ ;  /* 0x0000000709117299 */ /* 0x000fe4000800063f */
[----:B------:R-:W-:-:S02]  /*4fb0*/  ULOP3.LUT UR7, UR7, 0x1, URZ, 0xfc, !UPT ;  /* 0x0000000107077892 */ /* 0x000fc4000f8efc3f */
[----:B------:R-:W-:Y:S02]  /*4fc0*/  USEL UR6, UR6, 0xffff, !UP0 ;  /* 0x0000ffff06067887 */ /* 0x000fe4000c000000 */
[----:B------:R-:W-:Y:S02]  /*4fd0*/  USHF.L.U32 UR7, UR9, UR7, URZ ;  /* 0x0000000709077299 */ /* 0x000fe4000800063f */
[----:B------:R-:W-:Y:S02]  /*4fe0*/  ULOP3.LUT UR6, UR6, 0xffff, URZ, 0xc0, !UPT ;  /* 0x0000ffff06067892 */ /* 0x000fe4000f8ec03f */
[----:B------:R-:W-:Y:S02]  /*4ff0*/  ULOP3.LUT UR13, UR13, 0x20, URZ, 0xc0, !UPT ;  /* 0x000000200d0d7892 */ /* 0x000fe4000f8ec03f */
[----:B------:R-:W-:Y:S02]  /*5000*/  ULOP3.LUT UR17, UR17, UR7, URZ, 0xfc, !UPT ;  /* 0x0000000711117292 */ /* 0x000fe4000f8efc3f */
[----:B------:R-:W-:Y:S01]  /*5010*/  USHF.L.U32 UR18, UR18, UR6, URZ ;  /* 0x0000000612127299 */ /* 0x000fe2000800063f */
[----:B------:R-:W-:-:S11]  /*5020*/  ULDC.64 UR22, c[0x0][0x198] ;  /* 0x0000660000167ab9 */ /* 0x000fd60000000a00 */
.L_x_114:
[----:B------:R-:W-:-:S03]  /*5030*/  UMOV UR6, 0xffffffff ;  /* 0xffffffff00067882 */ /* 0x000fc60000000000 */
[----:B-1----:R-:W-:Y:S05]  /*5040*/  BRA.DIV UR6, `(.L_x_103) ;  /* 0x0000000e06f47947 */ /* 0x002fea000b800000 */
[----:B------:R-:W-:-:S13]  /*5050*/  ELECT P6, URZ, PT ;  /* 0x00000000003f782f */ /* 0x000fda00038c0000 */
.L_x_127:
[----:B------:R-:W0:Y:S01]  /*5060*/  LDC R3, c[0x0][0x28c] ;  /* 0x0000a300ff037b82 */ /* 0x000e220000000800 */
[----:B------:R-:W-:Y:S01]  /*5070*/  BSSY B1, `(.L_x_104) ;  /* 0x000003e000017945 */ /* 0x000fe20003800000 */
[----:B0-----:R-:W-:-:S13]  /*5080*/  ISETP.LT.OR P6, PT, R3, 0x1, !P6 ;  /* 0x000000010300780c */ /* 0x001fda00077c1670 */
[----:B------:R-:W-:Y:S05]  /*5090*/  @P6 BRA `(.L_x_105) ;  /* 0x0000000000ec6947 */ /* 0x000fea0003800000 */
[----:B------:R-:W-:Y:S01]  /*50a0*/  LEA R18, R18, UR25, 0x1 ;  /* 0x0000001912127c11 */ /* 0x000fe2000f8e08ff */
[----:B------:R-:W-:Y:S01]  /*50b0*/  IMAD.MOV.U32 R11, RZ, RZ, RZ ;  /* 0x000000ffff0b7224 */ /* 0x000fe200078e00ff */
[----:B------:R-:W-:Y:S01]  /*50c0*/  LEA R6, R2, UR13, 0x6 ;  /* 0x0000000d02067c11 */ /* 0x000fe2000f8e30ff */
[----:B------:R-:W-:Y:S02]  /*50d0*/  IMAD.U32 R12, RZ, RZ, UR21 ;  /* 0x00000015ff0c7e24 */ /* 0x000fe4000f8e00ff */
[----:B------:R-:W-:Y:S02]  /*50e0*/  IMAD.MOV.U32 R2, RZ, RZ, R9 ;  /* 0x000000ffff027224 */ /* 0x000fe400078e0009 */
[----:B------:R-:W-:Y:S02]  /*50f0*/  IMAD.MOV.U32 R3, RZ, RZ, R8 ;  /* 0x000000ffff037224 */ /* 0x000fe400078e0008 */
[----:B------:R-:W-:-:S07]  /*5100*/  IMAD.SHL.U32 R18, R18, 0x20, RZ ;  /* 0x0000002012127824 */ /* 0x000fce00078e00ff */
.L_x_109:
[----:B------:R-:W0:Y:S01]  /*5110*/  S2R R5, SR_CgaCtaId ;  /* 0x0000000000057919 */ /* 0x000e220000008800 */
[----:B-1----:R-:W-:-:S04]  /*5120*/  MOV R4, 0x400 ;  /* 0x0000040000047802 */ /* 0x002fc80000000f00 */
[----:B0-----:R-:W-:Y:S02]  /*5130*/  LEA R10, R5, R4, 0x18 ;  /* 0x00000004050a7211 */ /* 0x001fe400078ec0ff */
[----:B------:R-:W-:Y:S01]  /*5140*/  SHF.L.U32 R4, R2, 0x1f, RZ ;  /* 0x0000001f02047819 */ /* 0x000fe200000006ff */
[----:B------:R-:W0:Y:S02]  /*5150*/  @!P3 LDC R5, c[0x0][0x500] ;  /* 0x00014000ff05bb82 */ /* 0x000e240000000800 */
[----:B------:R-:W-:-:S04]  /*5160*/  IMAD R7, R3, 0x8, R10 ;  /* 0x0000000803077824 */ /* 0x000fc800078e020a */
[----:B------:R-:W1:Y:S02]  /*5170*/  SYNCS.PHASECHK.TRANS64.TRYWAIT P1, [R7+URZ+0x20], R4 ;  /* 0x00002004070075a7 */ /* 0x000e64000802017f */
[----:B-1----:R-:W-:Y:S05]  /*5180*/  @!P1 BRA `(.L_x_106) ;  /* 0x0000000c00c49947 */ /* 0x002fea0003800000 */
.L_x_128:
[----:B------:R-:W-:Y:S01]  /*5190*/  UPRMT UR6, UR24, 0x9910, URZ ;  /* 0x0000991018067896 */ /* 0x000fe2000800003f */
[----:B0-----:R0:W-:Y:S03]  /*51a0*/  @!P3 SYNCS.ARRIVE.TRANS64 RZ, [R7+URZ], R5 ;  /* 0x0000000507ffb9a7 */ /* 0x0011e6000800003f */
[----:B------:R-:W-:-:S06]  /*51b0*/  UISETP.NE.AND UP0, UPT, UR6, 0x2, UPT ;  /* 0x000000020600788c */ /* 0x000fcc000bf05270 */
[----:B------:R-:W-:-:S13]  /*51c0*/  PLOP3.LUT P1, PT, PT, PT, UP0, 0x80, 0x0 ;  /* 0x000000000000781c */ /* 0x000fda0003f2f008 */
[----:B0-----:R-:W-:Y:S05]  /*51d0*/  @P1 BRA `(.L_x_107) ;  /* 0x0000000000041947 */ /* 0x001fea0003800000 */
[----:B------:R-:W-:Y:S01]  /*51e0*/  BPT.TRAP 0x1 ;  /* 0x000000040000795c */ /* 0x000fe20000300000 */
.L_x_107:
[----:B------:R-:W-:Y:S05]  /*51f0*/  @P0 BRA `(.L_x_108) ;  /* 0x0000000000040947 */ /* 0x000fea0003800000 */
[----:B------:R-:W-:Y:S01]  /*5200*/  BPT.TRAP 0x1 ;  /* 0x000000040000795c */ /* 0x000fe20000300000 */
.L_x_108:
[----:B------:R-:W-:Y:S01]  /*5210*/  R2UR UR7, R3 ;  /* 0x00000000030772ca */ /* 0x000fe200000e0000 */
[----:B------:R-:W-:Y:S01]  /*5220*/  VIADD R12, R12, 0xffffffff ;  /* 0xffffffff0c0c7836 */ /* 0x000fe20000000000 */
[----:B------:R-:W-:Y:S01]  /*5230*/  R2UR UR11, R10 ;  /* 0x000000000a0b72ca */ /* 0x000fe200000e0000 */
[----:B------:R-:W-:Y:S01]  /*5240*/  UIADD3 UR6, UP0, UR22, 0xf0, URZ ;  /* 0x000000f016067890 */ /* 0x000fe2000ff1e03f */
[----:B------:R-:W-:Y:S01]  /*5250*/  R2UR UR27, R18 ;  /* 0x00000000121b72ca */ /* 0x000fe200000e0000 */
[----:B------:R-:W-:Y:S01]  /*5260*/  UIADD3 UR28, UP1, UR22, 0x1f0, URZ ;  /* 0x000001f0161c7890 */ /* 0x000fe2000ff3e03f */
[----:B------:R-:W-:Y:S01]  /*5270*/  R2UR UR9, R7 ;  /* 0x00000000070972ca */ /* 0x000fe200000e0000 */
[----:B------:R-:W-:Y:S01]  /*5280*/  UPRMT UR19, URZ, 0x5410, UR18 ;  /* 0x000054103f137896 */ /* 0x000fe20008000012 */
[----:B------:R-:W-:Y:S01]  /*5290*/  R2UR UR10, R11 ;  /* 0x000000000b0a72ca */ /* 0x000fe200000e0000 */
[----:B------:R-:W-:Y:S01]  /*52a0*/  VIADD R3, R3, 0x1 ;  /* 0x0000000103037836 */ /* 0x000fe20000000000 */
[----:B------:R-:W-:Y:S01]  /*52b0*/  R2UR UR12, R19 ;  /* 0x00000000130c72ca */ /* 0x000fe200000e0000 */
[----:B------:R-:W-:Y:S01]  /*52c0*/  UPRMT UR31, URZ, 0x5410, UR17 ;  /* 0x000054103f1f7896 */ /* 0x000fe20008000011 */
[----:B------:R-:W-:Y:S01]  /*52d0*/  R2UR UR30, R6 ;  /* 0x00000000061e72ca */ /* 0x000fe200000e0000 */
[----:B------:R-:W-:Y:S01]  /*52e0*/  USHF.L.U32 UR7, UR7, 0xb, URZ ;  /* 0x0000000b07077899 */ /* 0x000fe2000800063f */
[----:B------:R-:W-:Y:S01]  /*52f0*/  ISETP.GT.AND P2, PT, R12, 0x1, PT ;  /* 0x000000010c00780c */ /* 0x000fe20003f44270 */
[----:B------:R-:W-:Y:S01]  /*5300*/  UIADD3.X UR29, URZ, UR23, URZ, UP1, !UPT ;  /* 0x000000173f1d7290 */ /* 0x000fe20008ffe43f */
[----:B------:R-:W-:Y:S01]  /*5310*/  ISETP.NE.AND P1, PT, R3, 0x4, PT ;  /* 0x000000040300780c */ /* 0x000fe20003f25270 */
[----:B------:R-:W-:Y:S01]  /*5320*/  ULEA UR8, UR25, UR7, 0xa ;  /* 0x0000000719087291 */ /* 0x000fe2000f8e503f */
[----:B------:R-:W-:Y:S01]  /*5330*/  VIADD R11, R11, 0x20 ;  /* 0x000000200b0b7836 */ /* 0x000fe20000000000 */
[----:B------:R-:W-:Y:S01]  /*5340*/  ULOP3.LUT UR7, UR7, 0x400, UR26, 0xf8, !UPT ;  /* 0x0000040007077892 */ /* 0x000fe2000f8ef81a */
[----:B------:R-:W-:Y:S01]  /*5350*/  SEL R5, RZ, 0x1, P1 ;  /* 0x00000001ff057807 */ /* 0x000fe20000800000 */
[----:B------:R-:W-:Y:S01]  /*5360*/  ULEA UR8, UR8, UR11, 0x2 ;  /* 0x0000000b08087291 */ /* 0x000fe2000f8e103f */
[----:B------:R-:W-:Y:S01]  /*5370*/  SEL R3, R3, RZ, P1 ;  /* 0x000000ff03037207 */ /* 0x000fe20000800000 */
[----:B------:R-:W-:Y:S01]  /*5380*/  ULEA UR11, UR7, UR11, 0x2 ;  /* 0x0000000b070b7291 */ /* 0x000fe2000f8e103f */
[----:B------:R-:W-:Y:S01]  /*5390*/  LOP3.LUT R2, R2, R5, RZ, 0x3c, !PT ;  /* 0x0000000502027212 */ /* 0x000fe200078e3cff */
[----:B------:R-:W-:-:S02]  /*53a0*/  UIADD3 UR8, UR8, 0x180, URZ ;  /* 0x0000018008087890 */ /* 0x000fc4000fffe03f */
[----:B------:R-:W-:Y:S02]  /*53b0*/  UIADD3.X UR7, URZ, UR23, URZ, UP0, !UPT ;  /* 0x000000173f077290 */ /* 0x000fe400087fe43f */
[----:B------:R-:W-:Y:S01]  /*53c0*/  UIADD3 UR20, UR11, 0x8180, URZ ;  /* 0x000081800b147890 */ /* 0x000fe2000fffe03f */
[----:B------:R-:W-:Y:S01]  /*53d0*/  UMOV UR14, 0x0 ;  /* 0x00000000000e7882 */ /* 0x000fe20000000000 */
[----:B------:R-:W-:Y:S01]  /*53e0*/  UMOV UR15, 0x10000000 ;  /* 0x10000000000f7882 */ /* 0x000fe20000000000 */
[----:B------:R-:W-:-:S04]  /*53f0*/  UMOV UR11, UR27 ;  /* 0x0000001b000b7c82 */ /* 0x000fc80008000000 */
[----:B------:R0:W-:Y:S02]  /*5400*/  UTMALDG.3D.MULTICAST [UR8], [UR6], UR19, desc[UR14] ;  /* 0x00000e08060073b4 */ /* 0x0001e40008011813 */
[----:B0-----:R-:W-:Y:S01]  /*5410*/  UMOV UR8, UR20 ;  /* 0x0000001400087c82 */ /* 0x001fe20008000000 */
[----:B------:R-:W-:Y:S02]  /*5420*/  UMOV UR11, UR30 ;  /* 0x0000001e000b7c82 */ /* 0x000fe40008000000 */
[----:B------:R0:W-:Y:S02]  /*5430*/  UTMALDG.3D.MULTICAST [UR8], [UR28], UR31, desc[UR14] ;  /* 0x00000e081c0073b4 */ /* 0x0001e4000801181f */
[----:B0-----:R-:W-:Y:S05]  /*5440*/  @P2 BRA `(.L_x_109) ;  /* 0xfffffffc00302947 */ /* 0x001fea000383ffff */
.L_x_105:
[----:B------:R-:W-:Y:S05]  /*5450*/  BSYNC B1 ;  /* 0x0000000000017941 */ /* 0x000fea0003800000 */
.L_x_104:
[----:B------:R-:W-:Y:S01]  /*5460*/  LOP3.LUT P4, RZ, R0, 0xff, RZ, 0xc0, !PT ;  /* 0x000000ff00ff7812 */ /* 0x000fe2000788c0ff */
[----:B------:R-:W-:Y:S01]  /*5470*/  VIADD R8, R8, UR39 ;  /* 0x0000002708087c36 */ /* 0x000fe20008000000 */
[----:B------:R-:W-:Y:S01]  /*5480*/  ULDC.64 UR6, c[0x0][0x650] ;  /* 0x0001940000067ab9 */ /* 0x000fe20000000a00 */
[----:B------:R-:W-:Y:S01]  /*5490*/  BSSY B1, `(.L_x_110) ;  /* 0x000006f000017945 */ /* 0x000fe20003800000 */
[----:B------:R-:W-:Y:S02]  /*54a0*/  IMAD.MOV.U32 R18, RZ, RZ, -0x1 ;  /* 0xffffffffff127424 */ /* 0x000fe400078e00ff */
[----:B------:R-:W-:Y:S01]  /*54b0*/  SHF.R.U32.HI R0, RZ, 0x2, R8 ;  /* 0x00000002ff007819 */ /* 0x000fe20000011608 */
[----:B------:R-:W-:Y:S01]  /*54c0*/  IMAD.MOV.U32 R19, RZ, RZ, -0x1 ;  /* 0xffffffffff137424 */ /* 0x000fe200078e00ff */
[----:B------:R-:W-:Y:S02]  /*54d0*/  ISETP.GT.U32.AND P1, PT, R8, 0x3, PT ;  /* 0x000000030800780c */ /* 0x000fe40003f24070 */
[----:B------:R-:W-:-:S02]  /*54e0*/  LOP3.LUT R0, R0, 0x1, RZ, 0xc0, !PT ;  /* 0x0000000100007812 */ /* 0x000fc400078ec0ff */
[----:B------:R-:W-:Y:S01]  /*54f0*/  LOP3.LUT R8, R8, 0x3, RZ, 0xc0, !PT ;  /* 0x0000000308087812 */ /* 0x000fe200078ec0ff */
[----:B------:R-:W0:Y:S01]  /*5500*/  @P4 S2R R3, SR_CgaCtaId ;  /* 0x0000000000034919 */ /* 0x000e220000008800 */
[----:B------:R-:W-:Y:S02]  /*5510*/  @P4 MOV R2, 0x400 ;  /* 0x0000040000024802 */ /* 0x000fe40000000f00 */
[----:B------:R-:W-:Y:S02]  /*5520*/  ISETP.NE.U32.AND P2, PT, R0, 0x1, PT ;  /* 0x000000010000780c */ /* 0x000fe40003f45070 */
[----:B0-----:R-:W-:Y:S01]  /*5530*/  @P4 LEA R2, R3, R2, 0x18 ;  /* 0x0000000203024211 */ /* 0x001fe200078ec0ff */
[----:B------:R-:W-:-:S03]  /*5540*/  IMAD.U32 R3, RZ, RZ, UR39 ;  /* 0x00000027ff037e24 */ /* 0x000fc6000f8e00ff */
[----:B------:R0:W-:Y:S01]  /*5550*/  @P4 SYNCS.ARRIVE.TRANS64.A1T0 RZ, [R2+URZ+0x78], RZ ;  /* 0x000078ff02ff49a7 */ /* 0x0001e2000810003f */
[----:B------:R-:W-:Y:S02]  /*5560*/  IADD3 R16, P4, R16, UR50, RZ ;  /* 0x0000003210107c10 */ /* 0x000fe4000ff9e0ff */
[----:B------:R-:W-:Y:S02]  /*5570*/  ISETP.LT.U32.AND P1, PT, R3, 0x4, P1 ;  /* 0x000000040300780c */ /* 0x000fe40000f21070 */
[----:B------:R-:W-:Y:S02]  /*5580*/  IADD3.X R17, R17, UR37, RZ, P4, !PT ;  /* 0x0000002511117c10 */ /* 0x000fe4000a7fe4ff */
[----:B------:R-:W-:Y:S02]  /*5590*/  ISETP.GE.U32.AND P4, PT, R16, UR6, PT ;  /* 0x0000000610007c0c */ /* 0x000fe4000bf86070 */
[----:B------:R-:W-:Y:S02]  /*55a0*/  SEL R0, RZ, 0x1, !P1 ;  /* 0x00000001ff007807 */ /* 0x000fe40004800000 */
[----:B------:R-:W-:-:S02]  /*55b0*/  ISETP.GE.U32.AND.EX P1, PT, R17, UR7, PT, P4 ;  /* 0x0000000711007c0c */ /* 0x000fc4000bf26140 */
[----:B------:R-:W-:Y:S02]  /*55c0*/  ISETP.GT.U32.AND P2, PT, R3, 0x3, !P2 ;  /* 0x000000030300780c */ /* 0x000fe40005744070 */
[----:B------:R-:W-:Y:S02]  /*55d0*/  PRMT R3, RZ, 0x7610, R3 ;  /* 0x00007610ff037816 */ /* 0x000fe40000000003 */
[----:B0-----:R-:W-:-:S04]  /*55e0*/  SEL R2, RZ, 0x1, !P2 ;  /* 0x00000001ff027807 */ /* 0x001fc80005000000 */
[--C-:B------:R-:W-:Y:S01]  /*55f0*/  LOP3.LUT R9, R2, R9, R0.reuse, 0x96, !PT ;  /* 0x0000000902097212 */ /* 0x100fe200078e9600 */
[----:B------:R-:W-:Y:S01]  /*5600*/  IMAD.MOV.U32 R2, RZ, RZ, -0x1 ;  /* 0xffffffffff027424 */ /* 0x000fe200078e00ff */
[----:B------:R-:W-:Y:S01]  /*5610*/  PRMT R0, RZ, 0x7610, R0 ;  /* 0x00007610ff007816 */ /* 0x000fe20000000000 */
[----:B------:R-:W-:Y:S06]  /*5620*/  @P1 BRA `(.L_x_111) ;  /* 0x0000000400541947 */ /* 0x000fec0003800000 */
[----:B------:R-:W0:Y:S01]  /*5630*/  S2UR UR6, SR_CTAID.X ;  /* 0x00000000000679c3 */ /* 0x000e220000002500 */
[----:B------:R-:W-:Y:S01]  /*5640*/  ULDC.64 UR8, c[0x0][0x628] ;  /* 0x00018a0000087ab9 */ /* 0x000fe20000000a00 */
[----:B------:R-:W-:Y:S01]  /*5650*/  ULDC UR7, c[0x0][0x150] ;  /* 0x0000540000077ab9 */ /* 0x000fe20000000800 */
[----:B------:R-:W-:Y:S01]  /*5660*/  ISETP.NE.U32.AND P1, PT, RZ, UR8, PT ;  /* 0x00000008ff007c0c */ /* 0x000fe2000bf25070 */
[----:B------:R-:W-:Y:S01]  /*5670*/  ULDC UR10, c[0x0][0x630] ;  /* 0x00018c00000a7ab9 */ /* 0x000fe20000000800 */
[----:B------:R-:W-:Y:S01]  /*5680*/  ULDC UR12, c[0x0][0x154] ;  /* 0x00005500000c7ab9 */ /* 0x000fe20000000800 */
[----:B------:R-:W-:Y:S01]  /*5690*/  IMAD.MOV.U32 R2, RZ, RZ, R16 ;  /* 0x000000ffff027224 */ /* 0x000fe200078e0010 */
[----:B------:R-:W-:Y:S01]  /*56a0*/  ISETP.NE.AND.EX P1, PT, RZ, UR9, PT, P1 ;  /* 0x00000009ff007c0c */ /* 0x000fe2000bf25310 */
[----:B------:R-:W2:Y:S01]  /*56b0*/  S2UR UR11, SR_CTAID.Y ;  /* 0x00000000000b79c3 */ /* 0x000ea20000002600 */
[----:B0-----:R-:W-:-:S05]  /*56c0*/  I2FP.F32.U32 R3, UR6 ;  /* 0x0000000600037c45 */ /* 0x001fca0008201000 */
[----:B------:R-:W-:Y:S01]  /*56d0*/  FMUL R10, R3, UR7 ;  /* 0x00000007030a7c20 */ /* 0x000fe20008400000 */
[----:B------:R-:W-:-:S05]  /*56e0*/  IMAD.MOV.U32 R3, RZ, RZ, R17 ;  /* 0x000000ffff037224 */ /* 0x000fca00078e0011 */
[----:B------:R-:W-:Y:S05]  /*56f0*/  @!P1 BRA `(.L_x_112) ;  /* 0x0000000000289947 */ /* 0x000fea0003800000 */
[----:B------:R-:W-:Y:S02]  /*5700*/  ULDC UR7, c[0x0][0x634] ;  /* 0x00018d0000077ab9 */ /* 0x000fe40000000800 */
[----:B-1----:R-:W-:-:S05]  /*5710*/  IADD3 R7, P1, R16, UR7, RZ ;  /* 0x0000000710077c10 */ /* 0x002fca000ff3e0ff */
[----:B------:R-:W-:-:S04]  /*5720*/  IMAD.X R11, RZ, RZ, R17, P1 ;  /* 0x000000ffff0b7224 */ /* 0x000fc800008e0611 */
[----:B------:R-:W-:-:S04]  /*5730*/  IMAD.WIDE.U32 R4, R11, UR8, RZ ;  /* 0x000000080b047c25 */ /* 0x000fc8000f8e00ff */
[----:B------:R-:W-:-:S04]  /*5740*/  IMAD.WIDE.U32 R4, P1, R7, UR9, R4 ;  /* 0x0000000907047c25 */ /* 0x000fc8000f820004 */
[----:B------:R-:W-:-:S04]  /*5750*/  IMAD.WIDE.U32 R6, R7, UR8, RZ ;  /* 0x0000000807067c25 */ /* 0x000fc8000f8e00ff */
[----:B------:R-:W-:Y:S01]  /*5760*/  IMAD.X R3, RZ, RZ, RZ, P1 ;  /* 0x000000ffff037224 */ /* 0x000fe200008e06ff */
[----:B------:R-:W-:Y:S01]  /*5770*/  IADD3 RZ, P1, R7, R4, RZ ;  /* 0x0000000407ff7210 */ /* 0x000fe20007f3e0ff */
[----:B------:R-:W-:-:S04]  /*5780*/  IMAD.MOV.U32 R2, RZ, RZ, R5 ;  /* 0x000000ffff027224 */ /* 0x000fc800078e0005 */
[----:B------:R-:W-:-:S08]  /*5790*/  IMAD.WIDE.U32.X R2, R11, UR9, R2, P1 ;  /* 0x000000090b027c25 */ /* 0x000fd000088e0402 */
.L_x_112:
[--C-:B------:R-:W-:Y:S01]  /*57a0*/  SHF.R.U64 R19, R2, UR10, R3.reuse ;  /* 0x0000000a02137c19 */ /* 0x100fe20008001203 */
[----:B------:R-:W0:Y:S01]  /*57b0*/  F2I.U32.TRUNC.NTZ R10, R10 ;  /* 0x0000000a000a7305 */ /* 0x000e22000020f000 */
[----:B------:R-:W-:Y:S01]  /*57c0*/  SHF.R.U32.HI R2, RZ, UR10, R3 ;  /* 0x0000000aff027c19 */ /* 0x000fe20008011603 */
[----:B------:R-:W-:Y:S01]  /*57d0*/  ULDC.64 UR8, c[0x0][0x620] ;  /* 0x0001880000087ab9 */ /* 0x000fe20000000a00 */
[----:B------:R-:W-:Y:S01]  /*57e0*/  IADD3 R5, P1, RZ, -R19, RZ ;  /* 0x80000013ff057210 */ /* 0x000fe20007f3e0ff */
[----:B------:R-:W-:Y:S01]  /*57f0*/  ULDC.64 UR14, c[0x0][0x640] ;  /* 0x00019000000e7ab9 */ /* 0x000fe20000000a00 */
[----:B-12---:R-:W-:Y:S01]  /*5800*/  I2FP.F32.U32 R4, UR11 ;  /* 0x0000000b00047c45 */ /* 0x006fe20008201000 */
[----:B------:R-:W1:Y:S01]  /*5810*/  LDC R15, c[0x0][0x610] ;  /* 0x00018400ff0f7b82 */ /* 0x000e620000000800 */
[----:B------:R-:W-:Y:S01]  /*5820*/  ULDC UR10, c[0x0][0x658] ;  /* 0x00019600000a7ab9 */ /* 0x000fe20000000800 */
[----:B------:R-:W-:Y:S01]  /*5830*/  IMAD.X R2, RZ, RZ, ~R2, P1 ;  /* 0x000000ffff027224 */ /* 0x000fe200008e0e02 */
[----:B------:R-:W-:Y:S01]  /*5840*/  ISETP.NE.U32.AND P1, PT, RZ, UR14, PT ;  /* 0x0000000eff007c0c */ /* 0x000fe2000bf25070 */
[----:B------:R-:W-:Y:S01]  /*5850*/  FMUL R6, R4, UR12 ;  /* 0x0000000c04067c20 */ /* 0x000fe20008400000 */
[----:B------:R-:W-:Y:S01]  /*5860*/  ULDC UR12, c[0x0][0x648] ;  /* 0x00019200000c7ab9 */ /* 0x000fe20000000800 */
[----:B------:R-:W-:Y:S01]  /*5870*/  IMAD R4, R2, UR8, RZ ;  /* 0x0000000802047c24 */ /* 0x000fe2000f8e02ff */
[----:B------:R-:W-:Y:S01]  /*5880*/  ISETP.NE.AND.EX P1, PT, RZ, UR15, PT, P1 ;  /* 0x0000000fff007c0c */ /* 0x000fe2000bf25310 */
[C---:B------:R-:W-:Y:S01]  /*5890*/  IMAD.WIDE.U32 R2, R5.reuse, UR8, R16 ;  /* 0x0000000805027c25 */ /* 0x040fe2000f8e0010 */
[----:B0-----:R-:W-:Y:S01]  /*58a0*/  R2UR UR7, R10 ;  /* 0x000000000a0772ca */ /* 0x001fe200000e0000 */
[----:B------:R-:W0:Y:S01]  /*58b0*/  F2I.U32.TRUNC.NTZ R6, R6 ;  /* 0x0000000600067305 */ /* 0x000e22000020f000 */
[----:B------:R-:W-:Y:S01]  /*58c0*/  ULDC UR8, c[0x0][0x618] ;  /* 0x0001860000087ab9 */ /* 0x000fe20000000800 */
[----:B------:R-:W-:-:S04]  /*58d0*/  IMAD R5, R5, UR9, R4 ;  /* 0x0000000905057c24 */ /* 0x000fc8000f8e0204 */
[----:B------:R-:W-:-:S05]  /*58e0*/  IMAD.IADD R3, R3, 0x1, R5 ;  /* 0x0000000103037824 */ /* 0x000fca00078e0205 */
[--C-:B------:R-:W-:Y:S02]  /*58f0*/  SHF.R.U64 R10, R2, UR8, R3.reuse ;  /* 0x00000008020a7c19 */ /* 0x100fe40008001203 */
[----:B------:R-:W-:Y:S01]  /*5900*/  SHF.R.U32.HI R3, RZ, UR8, R3 ;  /* 0x00000008ff037c19 */ /* 0x000fe20008011603 */
[----:B------:R-:W-:Y:S01]  /*5910*/  ULDC UR8, c[0x0][0x608] ;  /* 0x0001820000087ab9 */ /* 0x000fe20000000800 */
[----:B0-----:R-:W-:Y:S02]  /*5920*/  R2UR UR9, R6 ;  /* 0x00000000060972ca */ /* 0x001fe400000e0000 */
[--C-:B------:R-:W-:Y:S02]  /*5930*/  SHF.R.U64 R12, R10, UR8, R3.reuse ;  /* 0x000000080a0c7c19 */ /* 0x100fe40008001203 */
[----:B------:R-:W-:Y:S01]  /*5940*/  SHF.R.U32.HI R3, RZ, UR8, R3 ;  /* 0x00000008ff037c19 */ /* 0x000fe20008011603 */
[----:B------:R-:W-:-:S03]  /*5950*/  UIADD3 UR8, -UR7, URZ, URZ ;  /* 0x0000003f07087290 */ /* 0x000fc6000fffe13f */
[--C-:B------:R-:W-:Y:S01]  /*5960*/  SHF.R.U64 R13, R12, UR10, R3.reuse ;  /* 0x0000000a0c0d7c19 */ /* 0x100fe20008001203 */
[----:B------:R-:W-:Y:S01]  /*5970*/  ULDC UR7, c[0x0][0x144] ;  /* 0x0000510000077ab9 */ /* 0x000fe20000000800 */
[----:B------:R-:W-:-:S03]  /*5980*/  SHF.R.U32.HI R3, RZ, UR10, R3 ;  /* 0x0000000aff037c19 */ /* 0x000fc60008011603 */
[----:B------:R-:W-:Y:S01]  /*5990*/  IMAD.MOV.U32 R2, RZ, RZ, R13 ;  /* 0x000000ffff027224 */ /* 0x000fe200078e000d */
[----:B------:R-:W-:Y:S06]  /*59a0*/  @!P1 BRA `(.L_x_113) ;  /* 0x0000000000289947 */ /* 0x000fec0003800000 */
[----:B------:R-:W-:Y:S02]  /*59b0*/  ULDC UR10, c[0x0][0x64c] ;  /* 0x00019300000a7ab9 */ /* 0x000fe40000000800 */
[----:B------:R-:W-:-:S05]  /*59c0*/  IADD3 R7, P1, R13, UR10, RZ ;  /* 0x0000000a0d077c10 */ /* 0x000fca000ff3e0ff */
        /* <DEDUP_REMOVED lines=8> */
.L_x_113:
[----:B------:R-:W-:Y:S01]  /*5a50*/  UISETP.NE.AND UP0, UPT, UR38, URZ, UPT ;  /* 0x0000003f2600728c */ /* 0x000fe2000bf05270 */
[----:B------:R-:W-:Y:S01]  /*5a60*/  SHF.R.U64 R3, R2, UR12, R3 ;  /* 0x0000000c02037c19 */ /* 0x000fe20008001203 */
[----:B------:R-:W-:Y:S01]  /*5a70*/  UIADD3 UR9, -UR9, URZ, URZ ;  /* 0x0000003f09097290 */ /* 0x000fe2000fffe13f */
[----:B------:R-:W-:Y:S01]  /*5a80*/  LOP3.LUT R2, R12, UR16, RZ, 0xc0, !PT ;  /* 0x000000100c027c12 */ /* 0x000fe2000f8ec0ff */
[----:B------:R-:W-:Y:S01]  /*5a90*/  UIMAD UR6, UR7, UR8, UR6 ;  /* 0x00000008070672a4 */ /* 0x000fe2000f8e0206 */
[----:B------:R-:W-:Y:S01]  /*5aa0*/  LOP3.LUT R5, R10, UR4, RZ, 0xc0, !PT ;  /* 0x000000040a057c12 */ /* 0x000fe2000f8ec0ff */
[----:B------:R-:W-:Y:S01]  /*5ab0*/  IMAD.MOV R4, RZ, RZ, -R3 ;  /* 0x000000ffff047224 */ /* 0x000fe200078e0a03 */
[----:B------:R-:W-:Y:S01]  /*5ac0*/  ULDC UR7, c[0x0][0x148] ;  /* 0x0000520000077ab9 */ /* 0x000fe20000000800 */
[----:B------:R-:W-:Y:S01]  /*5ad0*/  IMAD R18, R3, UR5, R2 ;  /* 0x0000000503127c24 */ /* 0x000fe2000f8e0202 */
[----:B------:R-:W-:Y:S01]  /*5ae0*/  PLOP3.LUT P1, PT, PT, PT, UP0, 0x80, 0x0 ;  /* 0x000000000000781c */ /* 0x000fe20003f2f008 */
[----:B------:R-:W-:Y:S01]  /*5af0*/  IMAD.MOV.U32 R3, RZ, RZ, 0x1 ;  /* 0x00000001ff037424 */ /* 0x000fe200078e00ff */
[----:B------:R-:W-:-:S03]  /*5b00*/  @UP0 UIMAD UR6, UR7, UR9, UR11 ;  /* 0x00000009070602a4 */ /* 0x000fc6000f8e020b */
[----:B------:R-:W-:Y:S02]  /*5b10*/  ULDC UR7, c[0x0][0x638] ;  /* 0x00018e0000077ab9 */ /* 0x000fe40000000800 */
[----:B------:R-:W-:Y:S02]  /*5b20*/  IMAD R2, R4, UR7, R13 ;  /* 0x0000000704027c24 */ /* 0x000fe4000f8e020d */
[----:B-1----:R-:W-:Y:S01]  /*5b30*/  IMAD R18, R18, R15, UR6 ;  /* 0x0000000612127e24 */ /* 0x002fe2000f8e020f */
[----:B------:R-:W-:Y:S02]  /*5b40*/  ULDC UR6, c[0x0][0x600] ;  /* 0x0001800000067ab9 */ /* 0x000fe40000000800 */
[----:B------:R-:W-:-:S05]  /*5b50*/  IMAD R5, R2, UR6, R5 ;  /* 0x0000000602057c24 */ /* 0x000fca000f8e0205 */
[----:B------:R-:W-:Y:S02]  /*5b60*/  SEL R2, R5, R18, !P1 ;  /* 0x0000001205027207 */ /* 0x000fe40004800000 */
[----:B------:R-:W-:-:S07]  /*5b70*/  SEL R18, R18, R5, !P1 ;  /* 0x0000000512127207 */ /* 0x000fce0004800000 */
.L_x_111:
[----:B------:R-:W-:Y:S05]  /*5b80*/  BSYNC B1 ;  /* 0x0000000000017941 */ /* 0x000fea0003800000 */
.L_x_110:
[----:B------:R-:W-:-:S13]  /*5b90*/  LOP3.LUT P1, RZ, R3, 0xff, RZ, 0xc0, !PT ;  /* 0x000000ff03ff7812 */ /* 0x000fda000782c0ff */
[----:B------:R-:W-:Y:S05]  /*5ba0*/  @P1 BRA `(.L_x_114) ;  /* 0xfffffff400201947 */ /* 0x000fea000383ffff */
[----:B------:R-:W-:Y:S05]  /*5bb0*/  BSYNC B0 ;  /* 0x0000000000007941 */ /* 0x000fea0003800000 */
.L_x_102:
[----:B------:R-:W-:-:S03]  /*5bc0*/  UMOV UR6, 0xffffffff ;  /* 0xffffffff00067882 */ /* 0x000fc60000000000 */
[----:B------:R-:W-:Y:S05]  /*5bd0*/  BRA.DIV UR6, `(.L_x_115) ;  /* 0x0000000606447947 */ /* 0x000fea000b800000 */
[----:B------:R-:W-:-:S13]  /*5be0*/  ELECT P6, URZ, PT ;  /* 0x00000000003f782f */ /* 0x000fda00038c0000 */
.L_x_131:
[----:B------:R-:W-:Y:S04]  /*5bf0*/  BSSY B0, `(.L_x_116) ;  /* 0x000002c000007945 */ /* 0x000fe80003800000 */
[----:B------:R-:W-:Y:S05]  /*5c00*/  @!P6 BRA `(.L_x_117) ;  /* 0x0000000000a8e947 */ /* 0x000fea0003800000 */
[----:B------:R-:W-:-:S04]  /*5c10*/  ULOP3.LUT UR6, UR36, 0x2, URZ, 0xfc, !UPT ;  /* 0x0000000224067892 */ /* 0x000fc8000f8efc3f */
[----:B------:R-:W-:-:S06]  /*5c20*/  UISETP.NE.AND UP0, UPT, UR6, 0x3, UPT ;  /* 0x000000030600788c */ /* 0x000fcc000bf05270 */
[----:B------:R-:W-:-:S13]  /*5c30*/  PLOP3.LUT P0, PT, PT, PT, UP0, 0x80, 0x0 ;  /* 0x000000000000781c */ /* 0x000fda0003f0f008 */
[----:B------:R-:W-:Y:S05]  /*5c40*/  @!P0 BRA `(.L_x_118) ;  /* 0x0000000000048947 */ /* 0x000fea0003800000 */
[----:B------:R-:W-:Y:S01]  /*5c50*/  BPT.TRAP 0x1 ;  /* 0x000000040000795c */ /* 0x000fe20000300000 */
.L_x_118:
[----:B------:R-:W0:Y:S01]  /*5c60*/  S2R R3, SR_CgaCtaId ;  /* 0x0000000000037919 */ /* 0x000e220000008800 */
[----:B------:R-:W-:Y:S02]  /*5c70*/  MOV R0, 0x400 ;  /* 0x0000040000007802 */ /* 0x000fe40000000f00 */
[----:B------:R-:W-:Y:S02]  /*5c80*/  SHF.L.U32 R2, R9, 0x1f, RZ ;  /* 0x0000001f09027819 */ /* 0x000fe400000006ff */
[----:B0-----:R-:W-:-:S05]  /*5c90*/  LEA R3, R3, R0, 0x18 ;  /* 0x0000000003037211 */ /* 0x001fca00078ec0ff */
[----:B------:R-:W-:-:S04]  /*5ca0*/  VIADD R3, R3, 0x20 ;  /* 0x0000002003037836 */ /* 0x000fc80000000000 */
[C---:B------:R-:W-:Y:S02]  /*5cb0*/  IMAD R5, R8.reuse, 0x8, R3 ;  /* 0x0000000808057824 */ /* 0x040fe400078e0203 */
[----:B------:R-:W-:Y:S02]  /*5cc0*/  VIADD R8, R8, 0x1 ;  /* 0x0000000108087836 */ /* 0x000fe40000000000 */
[----:B------:R-:W0:Y:S03]  /*5cd0*/  SYNCS.PHASECHK.TRANS64.TRYWAIT P0, [R5+URZ], R2 ;  /* 0x00000002050075a7 */ /* 0x000e26000800017f */
[----:B------:R-:W-:-:S04]  /*5ce0*/  ISETP.NE.AND P1, PT, R8, 0x4, PT ;  /* 0x000000040800780c */ /* 0x000fc80003f25270 */
[----:B------:R-:W-:Y:S02]  /*5cf0*/  SEL R0, RZ, 0x1, P1 ;  /* 0x00000001ff007807 */ /* 0x000fe40000800000 */
[----:B------:R-:W-:Y:S02]  /*5d00*/  SEL R8, R8, RZ, P1 ;  /* 0x000000ff08087207 */ /* 0x000fe40000800000 */
[----:B------:R-:W-:-:S03]  /*5d10*/  LOP3.LUT R9, R9, R0, RZ, 0x3c, !PT ;  /* 0x0000000009097212 */ /* 0x000fc600078e3cff */
[----:B-1----:R-:W-:Y:S01]  /*5d20*/  IMAD R7, R8, 0x8, R3 ;  /* 0x0000000808077824 */ /* 0x002fe200078e0203 */
[----:B------:R-:W-:Y:S01]  /*5d30*/  SHF.L.U32 R4, R9, 0x1f, RZ ;  /* 0x0000001f09047819 */ /* 0x000fe200000006ff */
[----:B0-----:R-:W-:Y:S06]  /*5d40*/  @!P0 BRA `(.L_x_119) ;  /* 0x0000000400088947 */ /* 0x001fec0003800000 */
.L_x_132:
[----:B------:R-:W1:Y:S01]  /*5d50*/  SYNCS.PHASECHK.TRANS64.TRYWAIT P0, [R7+URZ], R4 ;  /* 0x00000004070075a7 */ /* 0x000e62000800017f */
[----:B------:R-:W-:-:S05]  /*5d60*/  VIADD R0, R8, 0x1 ;  /* 0x0000000108007836 */ /* 0x000fca0000000000 */
[----:B------:R-:W-:-:S04]  /*5d70*/  ISETP.NE.AND P1, PT, R0, 0x4, PT ;  /* 0x000000040000780c */ /* 0x000fc80003f25270 */
[----:B0-----:R-:W-:Y:S02]  /*5d80*/  SEL R2, RZ, 0x1, P1 ;  /* 0x00000001ff027807 */ /* 0x001fe40000800000 */
[----:B------:R-:W-:Y:S02]  /*5d90*/  SEL R0, R0, RZ, P1 ;  /* 0x000000ff00007207 */ /* 0x000fe40000800000 */
[----:B------:R-:W-:-:S03]  /*5da0*/  LOP3.LUT R9, R9, R2, RZ, 0x3c, !PT ;  /* 0x0000000209097212 */ /* 0x000fc600078e3cff */
[----:B------:R-:W-:Y:S01]  /*5db0*/  IMAD R6, R0, 0x8, R3 ;  /* 0x0000000800067824 */ /* 0x000fe200078e0203 */
[----:B------:R-:W-:Y:S01]  /*5dc0*/  SHF.L.U32 R5, R9, 0x1f, RZ ;  /* 0x0000001f09057819 */ /* 0x000fe200000006ff */
[----:B-1----:R-:W-:Y:S06]  /*5dd0*/  @!P0 BRA `(.L_x_120) ;  /* 0x0000000000f88947 */ /* 0x002fec0003800000 */
.L_x_133:
[----:B------:R-:W1:Y:S01]  /*5de0*/  SYNCS.PHASECHK.TRANS64.TRYWAIT P0, [R6+URZ], R5 ;  /* 0x00000005060075a7 */ /* 0x000e62000800017f */
[----:B------:R-:W-:-:S05]  /*5df0*/  VIADD R0, R0, 0x1 ;  /* 0x0000000100007836 */ /* 0x000fca0000000000 */
[----:B------:R-:W-:-:S04]  /*5e00*/  ISETP.NE.AND P1, PT, R0, 0x4, PT ;  /* 0x000000040000780c */ /* 0x000fc80003f25270 */
[----:B------:R-:W-:Y:S02]  /*5e10*/  SEL R2, RZ, 0x1, P1 ;  /* 0x00000001ff027807 */ /* 0x000fe40000800000 */
[----:B------:R-:W-:Y:S02]  /*5e20*/  SEL R0, R0, RZ, P1 ;  /* 0x000000ff00007207 */ /* 0x000fe40000800000 */
[----:B------:R-:W-:Y:S01]  /*5e30*/  LOP3.LUT R2, R9, R2, RZ, 0x3c, !PT ;  /* 0x0000000209027212 */ /* 0x000fe200078e3cff */
[----:B-1----:R-:W-:Y:S06]  /*5e40*/  @!P0 BRA `(.L_x_121) ;  /* 0x0000000000f08947 */ /* 0x002fec0003800000 */
.L_x_134:
[----:B------:R-:W-:Y:S01]  /*5e50*/  IMAD R3, R0, 0x8, R3 ;  /* 0x0000000800037824 */ /* 0x000fe200078e0203 */
[----:B------:R-:W-:-:S07]  /*5e60*/  SHF.L.U32 R0, R2, 0x1f, RZ ;  /* 0x0000001f02007819 */ /* 0x000fce00000006ff */
.L_x_122:
[----:B--2---:R2:W3:Y:S02]  /*5e70*/  SYNCS.PHASECHK.TRANS64.TRYWAIT P0, [R3+URZ], R0 ;  /* 0x00000000030075a7 */ /* 0x0044e4000800017f */
[----:B---3--:R-:W-:Y:S05]  /*5e80*/  @!P0 NANOSLEEP.SYNCS 0x989680 ;  /* 0x009896800000895d */ /* 0x008fea0003900000 */
[----:B------:R-:W3:Y:S02]  /*5e90*/  @!P0 SYNCS.PHASECHK.TRANS64 P0, [R3+URZ], R0 ;  /* 0x00000000030085a7 */ /* 0x000ee4000800007f */
[----:B---3--:R-:W-:Y:S05]  /*5ea0*/  @!P0 BRA `(.L_x_122) ;  /* 0xfffffffc00f08947 */ /* 0x008fea000383ffff */
.L_x_117:
[----:B------:R-:W-:Y:S05]  /*5eb0*/  BSYNC B0 ;  /* 0x0000000000007941 */ /* 0x000fea0003800000 */
.L_x_116:
[----:B------:R-:W-:Y:S05]  /*5ec0*/  EXIT ;  /* 0x000000000000794d */ /* 0x000fea0003800000 */
.L_x_18:
[----:B0-----:R0:W1:Y:S02]  /*5ed0*/  SYNCS.PHASECHK.TRANS64.TRYWAIT P0, [R63+URZ], R0 ;  /* 0x000000003f0075a7 */ /* 0x001064000800017f */
[----:B-1----:R-:W-:Y:S05]  /*5ee0*/  @!P0 NANOSLEEP.SYNCS 0x989680 ;  /* 0x009896800000895d */ /* 0x002fea0003900000 */
[----:B------:R-:W1:Y:S02]  /*5ef0*/  @!P0 SYNCS.PHASECHK.TRANS64 P0, [R63+URZ], R0 ;  /* 0x000000003f0085a7 */ /* 0x000e64000800007f */
[----:B-1----:R-:W-:Y:S05]  /*5f00*/  @!P0 BRA `(.L_x_18) ;  /* 0xfffffffc00f08947 */ /* 0x002fea000383ffff */
[----:B------:R-:W-:Y:S05]  /*5f10*/  BRA `(.L_x_123) ;  /* 0xffffffb800507947 */ /* 0x000fea000383ffff */
.L_x_23:
[----:B-1----:R1:W2:Y:S02]  /*5f20*/  SYNCS.PHASECHK.TRANS64.TRYWAIT P1, [R3+URZ], R0 ;  /* 0x00000000030075a7 */ /* 0x0022a4000802017f */
[----:B--2---:R-:W-:Y:S05]  /*5f30*/  @!P1 NANOSLEEP.SYNCS 0x989680 ;  /* 0x009896800000995d */ /* 0x004fea0003900000 */
[----:B------:R-:W2:Y:S02]  /*5f40*/  @!P1 SYNCS.PHASECHK.TRANS64 P1, [R3+URZ], R0 ;  /* 0x00000000030095a7 */ /* 0x000ea4000802007f */
[----:B--2---:R-:W-:Y:S05]  /*5f50*/  @!P1 BRA `(.L_x_23) ;  /* 0xfffffffc00f09947 */ /* 0x004fea000383ffff */
[----:B------:R-:W-:Y:S05]  /*5f60*/  BRA `(.L_x_22) ;  /* 0xffffffb800b87947 */ /* 0x000fea000383ffff */
.L_x_28:
[----:B-1----:R-:W-:-:S04]  /*5f70*/  IMAD.U32 R5, RZ, RZ, UR4 ;  /* 0x00000004ff057e24 */ /* 0x002fc8000f8e00ff */
[----:B------:R1:W2:Y:S03]  /*5f80*/  SYNCS.PHASECHK.TRANS64.TRYWAIT P1, [R5+URZ], R4 ;  /* 0x00000004050075a7 */ /* 0x0002a6000802017f */
[----:B--2---:R-:W-:Y:S05]  /*5f90*/  @!P1 NANOSLEEP.SYNCS 0x989680 ;  /* 0x009896800000995d */ /* 0x004fea0003900000 */
[----:B------:R-:W2:Y:S02]  /*5fa0*/  @!P1 SYNCS.PHASECHK.TRANS64 P1, [R5+URZ], R4 ;  /* 0x00000004050095a7 */ /* 0x000ea4000802007f */
[----:B--2---:R-:W-:Y:S05]  /*5fb0*/  @!P1 BRA `(.L_x_28) ;  /* 0xfffffffc00ec9947 */ /* 0x004fea000383ffff */
[----:B------:R-:W-:Y:S05]  /*5fc0*/  BRA `(.L_x_27) ;  /* 0xffffffbc00707947 */ /* 0x000fea000383ffff */
.L_x_34:
[----:B0-----:R0:W1:Y:S02]  /*5fd0*/  SYNCS.PHASECHK.TRANS64.TRYWAIT P0, [R63+URZ+0x10], R0 ;  /* 0x000010003f0075a7 */ /* 0x001064000800017f */
[----:B-1----:R-:W-:Y:S05]  /*5fe0*/  @!P0 NANOSLEEP.SYNCS 0x989680 ;  /* 0x009896800000895d */ /* 0x002fea0003900000 */
[----:B------:R-:W1:Y:S02]  /*5ff0*/  @!P0 SYNCS.PHASECHK.TRANS64 P0, [R63+URZ+0x10], R0 ;  /* 0x000010003f0085a7 */ /* 0x000e64000800007f */
[----:B-1----:R-:W-:Y:S05]  /*6000*/  @!P0 BRA `(.L_x_34) ;  /* 0xfffffffc00f08947 */ /* 0x002fea000383ffff */
[----:B------:R-:W-:Y:S05]  /*6010*/  BRA `(.L_x_124) ;  /* 0xffffffc000c07947 */ /* 0x000fea000383ffff */
.L_x_103:
[----:B------:R-:W-:Y:S01]  /*6020*/  BSSY B1, `(.L_x_125) ;  /* 0x0000006000017945 */ /* 0x000fe20003800000 */
[----:B------:R-:W-:-:S07]  /*6030*/  IMAD.MOV.U32 R15, RZ, RZ, -0x1 ;  /* 0xffffffffff0f7424 */ /* 0x000fce00078e00ff */
[----:B-----5:R-:W-:Y:S05]  /*6040*/  WARPSYNC.COLLECTIVE R15, `(.L_x_126) ;  /* 0x000000000f0c7348 */ /* 0x020fea0003c00000 */
[----:B------:R-:W-:Y:S02]  /*6050*/  ELECT P6, UR62, PT ;  /* 0x00000000003e782f */ /* 0x000fe400038c0000 */
[----:B------:R-:W-:Y:S01]  /*6060*/  MOV R14, UR62 ;  /* 0x0000003e000e7c02 */ /* 0x000fe20008000f00 */
[----:B-----5:R-:W-:Y:S10]  /*6070*/  ENDCOLLECTIVE ;  /* 0x000000000000791b */ /* 0x020ff40003800000 */
.L_x_126:
[----:B------:R-:W-:Y:S05]  /*6080*/  BSYNC B1 ;  /* 0x0000000000017941 */ /* 0x000fea0003800000 */
.L_x_125:
[----:B------:R-:W-:Y:S05]  /*6090*/  BRA `(.L_x_127) ;  /* 0xffffffec00f07947 */ /* 0x000fea000383ffff */
.L_x_106:
[----:B-1----:R1:W2:Y:S02]  /*60a0*/  SYNCS.PHASECHK.TRANS64.TRYWAIT P1, [R7+URZ+0x20], R4 ;  /* 0x00002004070075a7 */ /* 0x0022a4000802017f */
[----:B--2---:R-:W-:Y:S05]  /*60b0*/  @!P1 NANOSLEEP.SYNCS 0x989680 ;  /* 0x009896800000995d */ /* 0x004fea0003900000 */
[----:B------:R-:W2:Y:S02]  /*60c0*/  @!P1 SYNCS.PHASECHK.TRANS64 P1, [R7+URZ+0x20], R4 ;  /* 0x00002004070095a7 */ /* 0x000ea4000802007f */
[----:B--2---:R-:W-:Y:S05]  /*60d0*/  @!P1 BRA `(.L_x_106) ;  /* 0xfffffffc00f09947 */ /* 0x004fea000383ffff */
[----:B------:R-:W-:Y:S05]  /*60e0*/  BRA `(.L_x_128) ;  /* 0xfffffff000287947 */ /* 0x000fea000383ffff */
.L_x_115:
[----:B------:R-:W-:Y:S01]  /*60f0*/  BSSY B0, `(.L_x_129) ;  /* 0x0000006000007945 */ /* 0x000fe20003800000 */
[----:B------:R-:W-:-:S07]  /*6100*/  IMAD.MOV.U32 R15, RZ, RZ, -0x1 ;  /* 0xffffffffff0f7424 */ /* 0x000fce00078e00ff */
[----:B-1---5:R-:W-:Y:S05]  /*6110*/  WARPSYNC.COLLECTIVE R15, `(.L_x_130) ;  /* 0x000000000f0c7348 */ /* 0x022fea0003c00000 */
[----:B------:R-:W-:Y:S02]  /*6120*/  ELECT P6, UR62, PT ;  /* 0x00000000003e782f */ /* 0x000fe400038c0000 */
[----:B------:R-:W-:Y:S01]  /*6130*/  MOV R14, UR62 ;  /* 0x0000003e000e7c02 */ /* 0x000fe20008000f00 */
[----:B-1---5:R-:W-:Y:S10]  /*6140*/  ENDCOLLECTIVE ;  /* 0x000000000000791b */ /* 0x022ff40003800000 */
.L_x_130:
[----:B------:R-:W-:Y:S05]  /*6150*/  BSYNC B0 ;  /* 0x0000000000007941 */ /* 0x000fea0003800000 */
.L_x_129:
[----:B------:R-:W-:Y:S05]  /*6160*/  BRA `(.L_x_131) ;  /* 0xfffffff800a07947 */ /* 0x000fea000383ffff */
.L_x_119:
[----:B0-----:R0:W1:Y:S02]  /*6170*/  SYNCS.PHASECHK.TRANS64.TRYWAIT P0, [R5+URZ], R2 ;  /* 0x00000002050075a7 */ /* 0x001064000800017f */
[----:B-1----:R-:W-:Y:S05]  /*6180*/  @!P0 NANOSLEEP.SYNCS 0x989680 ;  /* 0x009896800000895d */ /* 0x002fea0003900000 */
[----:B------:R-:W1:Y:S02]  /*6190*/  @!P0 SYNCS.PHASECHK.TRANS64 P0, [R5+URZ], R2 ;  /* 0x00000002050085a7 */ /* 0x000e64000800007f */
[----:B-1----:R-:W-:Y:S05]  /*61a0*/  @!P0 BRA `(.L_x_119) ;  /* 0xfffffffc00f08947 */ /* 0x002fea000383ffff */
[----:B------:R-:W-:Y:S05]  /*61b0*/  BRA `(.L_x_132) ;  /* 0xfffffff800e47947 */ /* 0x000fea000383ffff */
.L_x_120:
[----:B0-----:R0:W1:Y:S02]  /*61c0*/  SYNCS.PHASECHK.TRANS64.TRYWAIT P0, [R7+URZ], R4 ;  /* 0x00000004070075a7 */ /* 0x001064000800017f */
[----:B-1----:R-:W-:Y:S05]  /*61d0*/  @!P0 NANOSLEEP.SYNCS 0x989680 ;  /* 0x009896800000895d */ /* 0x002fea0003900000 */
[----:B------:R-:W1:Y:S02]  /*61e0*/  @!P0 SYNCS.PHASECHK.TRANS64 P0, [R7+URZ], R4 ;  /* 0x00000004070085a7 */ /* 0x000e64000800007f */
[----:B-1----:R-:W-:Y:S05]  /*61f0*/  @!P0 BRA `(.L_x_120) ;  /* 0xfffffffc00f08947 */ /* 0x002fea000383ffff */
[----:B------:R-:W-:Y:S05]  /*6200*/  BRA `(.L_x_133) ;  /* 0xfffffff800f47947 */ /* 0x000fea000383ffff */
.L_x_121:
[----:B-1----:R1:W2:Y:S02]  /*6210*/  SYNCS.PHASECHK.TRANS64.TRYWAIT P0, [R6+URZ], R5 ;  /* 0x00000005060075a7 */ /* 0x0022a4000800017f */
[----:B--2---:R-:W-:Y:S05]  /*6220*/  @!P0 NANOSLEEP.SYNCS 0x989680 ;  /* 0x009896800000895d */ /* 0x004fea0003900000 */
[----:B------:R-:W2:Y:S02]  /*6230*/  @!P0 SYNCS.PHASECHK.TRANS64 P0, [R6+URZ], R5 ;  /* 0x00000005060085a7 */ /* 0x000ea4000800007f */
[----:B--2---:R-:W-:Y:S05]  /*6240*/  @!P0 BRA `(.L_x_121) ;  /* 0xfffffffc00f08947 */ /* 0x004fea000383ffff */
[----:B------:R-:W-:Y:S05]  /*6250*/  BRA `(.L_x_134) ;  /* 0xfffffff800fc7947 */ /* 0x000fea000383ffff */
.L_x_135:
[----:B------:R-:W-:-:S00]  /*6260*/  BRA `(.L_x_135) ;  /* 0xfffffffc00fc7947 */ /* 0x000fc0000383ffff */
[----:B------:R-:W-:-:S00]  /*6270*/  NOP ;  /* 0x0000000000007918 */ /* 0x000fc00000000000 */
        /* <DEDUP_REMOVED lines=8> */
.L_x_136:


//--------------------- .nv.global.init           --------------------------
	.section	.nv.global.init,"aw",@progbits
.nv.global.init:
	.type		$str$22,@object
	.size		$str$22,($str$23 - $str$22)
$str$22:
        /*0000*/ 	.byte	0x6b, 0x5f, 0x74, 0x69, 0x6c, 0x65, 0x5f, 0x63, 0x6f, 0x75, 0x6e, 0x74, 0x20, 0x3e, 0x3d, 0x20
        /*0010*/ 	.byte	0x31, 0x00
	.type		$str$23,@object
	.size		$str$23,(__unnamed_1 - $str$23)
$str$23:
        /*0012*/ 	.byte	0x2f, 0x74, 0x6d, 0x70, 0x2f, 0x63, 0x75, 0x74, 0x6c, 0x61, 0x73, 0x73, 0x5f, 0x73, 0x77, 0x65
        /*0022*/ 	.byte	0x65, 0x70, 0x5f, 0x73, 0x72, 0x63, 0x2f, 0x69, 0x6e, 0x63, 0x6c, 0x75, 0x64, 0x65, 0x2f, 0x63
        /*0032*/ 	.byte	0x75, 0x74, 0x6c, 0x61, 0x73, 0x73, 0x2f, 0x67, 0x65, 0x6d, 0x6d, 0x2f, 0x63, 0x6f, 0x6c, 0x6c
        /*0042*/ 	.byte	0x65, 0x63, 0x74, 0x69, 0x76, 0x65, 0x2f, 0x73, 0x6d, 0x39, 0x30, 0x5f, 0x6d, 0x6d, 0x61, 0x5f
        /*0052*/ 	.byte	0x74, 0x6d, 0x61, 0x5f, 0x67, 0x6d, 0x6d, 0x61, 0x5f, 0x73, 0x73, 0x5f, 0x77, 0x61, 0x72, 0x70
        /*0062*/ 	.byte	0x73, 0x70, 0x65, 0x63, 0x69, 0x61, 0x6c, 0x69, 0x7a, 0x65, 0x64, 0x2e, 0x68, 0x70, 0x70, 0x00
	.type		__unnamed_1,@object
	.size		__unnamed_1,(.L_0 - __unnamed_1)
__unnamed_1:
        /*0072*/ 	.byte	0x76, 0x6f, 0x69, 0x64, 0x20, 0x63, 0x75, 0x74, 0x6c, 0x61, 0x73, 0x73, 0x3a, 0x3a, 0x67, 0x65
        /* <DEDUP_REMOVED lines=177> */
        /*0b92*/ 	.byte	0x3a, 0x3a, 0x69, 0x64, 0x65, 0x6e, 0x74, 0x69, 0x74, 0x79, 0x5d, 0x00
.L_0:


//--------------------- .nv.shared._ZN7cutlass13device_kernelINS_4gemm6kernel13GemmUniversalIN4cute5tupleIJiiiiEEENS1_10collective13CollectiveMmaINS1_34MainloopSm90TmaGmmaWarpSpecializedILi4ENS5_IJNS4_1CILi2EEESB_NSA_ILi1EEEEEENS1_32KernelTmaWarpSpecializedPingpongEEENS5_IJNSA_ILi64EEESG_NSA_ILi32EEEEEENS_10tfloat32_tENS5_IJlSC_lEEESJ_SK_NS4_8TiledMMAINS4_8MMA_AtomIJNS4_4SM904GMMA29MMA_64x64x8_F32TF32TF32_SS_TNILNSO_7ScaleInE1ELSQ_1EEEEEENS4_6LayoutINS5_IJSC_SC_SC_EEENS5_IJNSA_ILi0EEESV_SV_EEEEENS5_IJNS4_10UnderscoreESY_SY_EEEEENS4_23SM90_TMA_LOAD_MULTICASTENS4_14ComposedLayoutINS4_7SwizzleILi3ELi4ELi3EEENS4_18smem_ptr_flag_bitsILi32EEENST_INS5_IJNSA_ILi8EEESH_EEENS5_IJSH_SC_EEEEEEEvNS4_8identityES11_S1B_vS1C_EENS_8epilogue10collective6detail29Sm90TmaWarpSpecializedAdapterINS1F_15DefaultEpilogueISJ_SK_SK_NS1E_6thread17LinearCombinationISJ_Li1EffLNS1J_9ScaleType4KindE0ELNS_15FloatRoundStyleE2ESJ_EENS1_15EpilogueDefaultEEEEEvvEEEEvNT_6ParamsE --------------------------
	.section	.nv.shared._ZN7cutlass13device_kernelINS_4gemm6kernel13GemmUniversalIN4cute5tupleIJiiiiEEENS1_10collective13CollectiveMmaINS1_34MainloopSm90TmaGmmaWarpSpecializedILi4ENS5_IJNS4_1CILi2EEESB_NSA_ILi1EEEEEENS1_32KernelTmaWarpSpecializedPingpongEEENS5_IJNSA_ILi64EEESG_NSA_ILi32EEEEEENS_10tfloat32_tENS5_IJlSC_lEEESJ_SK_NS4_8TiledMMAINS4_8MMA_AtomIJNS4_4SM904GMMA29MMA_64x64x8_F32TF32TF32_SS_TNILNSO_7ScaleInE1ELSQ_1EEEEEENS4_6LayoutINS5_IJSC_SC_SC_EEENS5_IJNSA_ILi0EEESV_SV_EEEEENS5_IJNS4_10UnderscoreESY_SY_EEEEENS4_23SM90_TMA_LOAD_MULTICASTENS4_14ComposedLayoutINS4_7SwizzleILi3ELi4ELi3EEENS4_18smem_ptr_flag_bitsILi32EEENST_INS5_IJNSA_ILi8EEESH_EEENS5_IJSH_SC_EEEEEEEvNS4_8identityES11_S1B_vS1C_EENS_8epilogue10collective6detail29Sm90TmaWarpSpecializedAdapterINS1F_15DefaultEpilogueISJ_SK_SK_NS1E_6thread17LinearCombinationISJ_Li1EffLNS1J_9ScaleType4KindE0ELNS_15FloatRoundStyleE2ESJ_EENS1_15EpilogueDefaultEEEEEvvEEEEvNT_6ParamsE,"aw",@nobits
	.sectionflags	@""
	.align	16
	.zero		1024


//--------------------- .nv.shared.reserved.0     --------------------------
	.section	.nv.shared.reserved.0,"aw",@nobits
	.weak		__nv_reservedSMEM_offset_0_alias
	.size		__nv_reservedSMEM_offset_0_alias, 0, 0
	.other		__nv_reservedSMEM_offset_0_alias,@"STO_CUDA_RESERVED_SHARED STV_DEFAULT"
__nv_reservedSMEM_offset_0_alias:
	.zero		0


//--------------------- .nv.global                --------------------------
	.section	.nv.global,"aw",@nobits
.nv.global:
	.type		_ZN39_INTERNAL_06fbb3ca_4_k_cu_65d742ce_66834cute1_E,@object
	.size		_ZN39_INTERNAL_06fbb3ca_4_k_cu_65d742ce_66834cute1_E,(_ZN39_INTERNAL_06fbb3ca_4_k_cu_65d742ce_66834cuda3std3__45__cpo6cbeginE - _ZN39_INTERNAL_06fbb3ca_4_k_cu_65d742ce_66834cute1_E)
_ZN39_INTERNAL_06fbb3ca_4_k_cu_65d742ce_66834cute1_E:
	.zero		1
	.type		_ZN39_INTERNAL_06fbb3ca_4_k_cu_65d742ce_66834cuda3std3__45__cpo6cbeginE,@object
	.size		_ZN39_INTERNAL_06fbb3ca_4_k_cu_65d742ce_66834cuda3std3__45__cpo6cbeginE,(_ZN39_INTERNAL_06fbb3ca_4_k_cu_65d742ce_66834cuda3std3__48in_placeE - _ZN39_INTERNAL_06fbb3ca_4_k_cu_65d742ce_66834cuda3std3__45__cpo6cbeginE)
_ZN39_INTERNAL_06fbb3ca_4_k_cu_65d742ce_66834cuda3std3__45__cpo6cbeginE:
	.zero		1
	.type		_ZN39_INTERNAL_06fbb3ca_4_k_cu_65d742ce_66834cuda3std3__48in_placeE,@object
	.size		_ZN39_INTERNAL_06fbb3ca_4_k_cu_65d742ce_66834cuda3std3__48in_placeE,(_ZN39_INTERNAL_06fbb3ca_4_k_cu_65d742ce_66834cuda3std6ranges3__45__cpo9iter_moveE - _ZN39_INTERNAL_06fbb3ca_4_k_cu_65d742ce_66834cuda3std3__48in_placeE)
_ZN39_INTERNAL_06fbb3ca_4_k_cu_65d742ce_66834cuda3std3__48in_placeE:
	.zero		1
	.type		_ZN39_INTERNAL_06fbb3ca_4_k_cu_65d742ce_66834cuda3std6ranges3__45__cpo9iter_moveE,@object
	.size		_ZN39_INTERNAL_06fbb3ca_4_k_cu_65d742ce_66834cuda3std6ranges3__45__cpo9iter_moveE,(_ZN39_INTERNAL_06fbb3ca_4_k_cu_65d742ce_66834cuda3std3__45__cpo5beginE - _ZN39_INTERNAL_06fbb3ca_4_k_cu_65d742ce_66834cuda3std6ranges3__45__cpo9iter_moveE)
_ZN39_INTERNAL_06fbb3ca_4_k_cu_65d742ce_66834cuda3std6ranges3__45__cpo9iter_moveE:
	.zero		1
	.type		_ZN39_INTERNAL_06fbb3ca_4_k_cu_65d742ce_66834cuda3std3__45__cpo5beginE,@object
	.size		_ZN39_INTERNAL_06fbb3ca_4_k_cu_65d742ce_66834cuda3std3__45__cpo5beginE,(_ZN39_INTERNAL_06fbb3ca_4_k_cu_65d742ce_66834cuda3std3__441_GLOBAL__N__06fbb3ca_4_k_cu_65d742ce_66836ignoreE - _ZN39_INTERNAL_06fbb3ca_4_k_cu_65d742ce_66834cuda3std3__45__cpo5beginE)
_ZN39_INTERNAL_06fbb3ca_4_k_cu_65d742ce_66834cuda3std3__45__cpo5beginE:
	.zero		1
	.type		_ZN39_INTERNAL_06fbb3ca_4_k_cu_65d742ce_66834cuda3std3__441_GLOBAL__N__06fbb3ca_4_k_cu_65d742ce_66836ignoreE,@object
	.size		_ZN39_INTERNAL_06fbb3ca_4_k_cu_65d742ce_66834cuda3std3__441_GLOBAL__N__06fbb3ca_4_k_cu_65d742ce_66836ignoreE,(_ZN39_INTERNAL_06fbb3ca_4_k_cu_65d742ce_66834cute7productE - _ZN39_INTERNAL_06fbb3ca_4_k_cu_65d742ce_66834cuda3std3__441_GLOBAL__N__06fbb3ca_4_k_cu_65d742ce_66836ignoreE)
_ZN39_INTERNAL_06fbb3ca_4_k_cu_65d742ce_66834cuda3std3__441_GLOBAL__N__06fbb3ca_4_k_cu_65d742ce_66836ignoreE:
	.zero		1
	.type		_ZN39_INTERNAL_06fbb3ca_4_k_cu_65d742ce_66834cute7productE,@object
	.size		_ZN39_INTERNAL_06fbb3ca_4_k_cu_65d742ce_66834cute7productE,(_ZN39_INTERNAL_06fbb3ca_4_k_cu_65d742ce_66834cuda3std3__45__cpo3endE - _ZN39_INTERNAL_06fbb3ca_4_k_cu_65d742ce_66834cute7productE)
_ZN39_INTERNAL_06fbb3ca_4_k_cu_65d742ce_66834cute7productE:
	.zero		1
	.type		_ZN39_INTERNAL_06fbb3ca_4_k_cu_65d742ce_66834cuda3std3__45__cpo3endE,@object
	.size		_ZN39_INTERNAL_06fbb3ca_4_k_cu_65d742ce_66834cuda3std3__45__cpo3endE,(_ZN39_INTERNAL_06fbb3ca_4_k_cu_65d742ce_66834cuda3std3__419piecewise_constructE - _ZN39_INTERNAL_06fbb3ca_4_k_cu_65d742ce_66834cuda3std3__45__cpo3endE)
_ZN39_INTERNAL_06fbb3ca_4_k_cu_65d742ce_66834cuda3std3__45__cpo3endE:
	.zero		1
	.type		_ZN39_INTERNAL_06fbb3ca_4_k_cu_65d742ce_66834cuda3std3__419piecewise_constructE,@object
	.size		_ZN39_INTERNAL_06fbb3ca_4_k_cu_65d742ce_66834cuda3std3__419piecewise_constructE,(_ZN39_INTERNAL_06fbb3ca_4_k_cu_65d742ce_66834cuda3std3__45__cpo4cendE - _ZN39_INTERNAL_06fbb3ca_4_k_cu_65d742ce_66834cuda3std3__419piecewise_constructE)
_ZN39_INTERNAL_06fbb3ca_4_k_cu_65d742ce_66834cuda3std3__419piecewise_constructE:
	.zero		1
	.type		_ZN39_INTERNAL_06fbb3ca_4_k_cu_65d742ce_66834cuda3std3__45__cpo4cendE,@object
	.size		_ZN39_INTERNAL_06fbb3ca_4_k_cu_65d742ce_66834cuda3std3__45__cpo4cendE,(_ZN39_INTERNAL_06fbb3ca_4_k_cu_65d742ce_66834cuda3std6ranges3__45__cpo4swapE - _ZN39_INTERNAL_06fbb3ca_4_k_cu_65d742ce_66834cuda3std3__45__cpo4cendE)
_ZN39_INTERNAL_06fbb3ca_4_k_cu_65d742ce_66834cuda3std3__45__cpo4cendE:
	.zero		1
	.type		_ZN39_INTERNAL_06fbb3ca_4_k_cu_65d742ce_66834cuda3std6ranges3__45__cpo4swapE,@object
	.size		_ZN39_INTERNAL_06fbb3ca_4_k_cu_65d742ce_66834cuda3std6ranges3__45__cpo4swapE,(.L_8 - _ZN39_INTERNAL_06fbb3ca_4_k_cu_65d742ce_66834cuda3std6ranges3__45__cpo4swapE)
_ZN39_INTERNAL_06fbb3ca_4_k_cu_65d742ce_66834cuda3std6ranges3__45__cpo4swapE:
	.zero		1
.L_8:


//--------------------- .nv.constant0._ZN7cutlass13device_kernelINS_4gemm6kernel13GemmUniversalIN4cute5tupleIJiiiiEEENS1_10collective13CollectiveMmaINS1_34MainloopSm90TmaGmmaWarpSpecializedILi4ENS5_IJNS4_1CILi2EEESB_NSA_ILi1EEEEEENS1_32KernelTmaWarpSpecializedPingpongEEENS5_IJNSA_ILi64EEESG_NSA_ILi32EEEEEENS_10tfloat32_tENS5_IJlSC_lEEESJ_SK_NS4_8TiledMMAINS4_8MMA_AtomIJNS4_4SM904GMMA29MMA_64x64x8_F32TF32TF32_SS_TNILNSO_7ScaleInE1ELSQ_1EEEEEENS4_6LayoutINS5_IJSC_SC_SC_EEENS5_IJNSA_ILi0EEESV_SV_EEEEENS5_IJNS4_10UnderscoreESY_SY_EEEEENS4_23SM90_TMA_LOAD_MULTICASTENS4_14ComposedLayoutINS4_7SwizzleILi3ELi4ELi3EEENS4_18smem_ptr_flag_bitsILi32EEENST_INS5_IJNSA_ILi8EEESH_EEENS5_IJSH_SC_EEEEEEEvNS4_8identityES11_S1B_vS1C_EENS_8epilogue10collective6detail29Sm90TmaWarpSpecializedAdapterINS1F_15DefaultEpilogueISJ_SK_SK_NS1E_6thread17LinearCombinationISJ_Li1EffLNS1J_9ScaleType4KindE0ELNS_15FloatRoundStyleE2ESJ_EENS1_15EpilogueDefaultEEEEEvvEEEEvNT_6ParamsE --------------------------
	.section	.nv.constant0._ZN7cutlass13device_kernelINS_4gemm6kernel13GemmUniversalIN4cute5tupleIJiiiiEEENS1_10collective13CollectiveMmaINS1_34MainloopSm90TmaGmmaWarpSpecializedILi4ENS5_IJNS4_1CILi2EEESB_NSA_ILi1EEEEEENS1_32KernelTmaWarpSpecializedPingpongEEENS5_IJNSA_ILi64EEESG_NSA_ILi32EEEEEENS_10tfloat32_tENS5_IJlSC_lEEESJ_SK_NS4_8TiledMMAINS4_8MMA_AtomIJNS4_4SM904GMMA29MMA_64x64x8_F32TF32TF32_SS_TNILNSO_7ScaleInE1ELSQ_1EEEEEENS4_6LayoutINS5_IJSC_SC_SC_EEENS5_IJNSA_ILi0EEESV_SV_EEEEENS5_IJNS4_10UnderscoreESY_SY_EEEEENS4_23SM90_TMA_LOAD_MULTICASTENS4_14ComposedLayoutINS4_7SwizzleILi3ELi4ELi3EEENS4_18smem_ptr_flag_bitsILi32EEENST_INS5_IJNSA_ILi8EEESH_EEENS5_IJSH_SC_EEEEEEEvNS4_8identityES11_S1B_vS1C_EENS_8epilogue10collective6detail29Sm90TmaWarpSpecializedAdapterINS1F_15DefaultEpilogueISJ_SK_SK_NS1E_6thread17LinearCombinationISJ_Li1EffLNS1J_9ScaleType4KindE0ELNS_15FloatRoundStyleE2ESJ_EENS1_15EpilogueDefaultEEEEEvvEEEEvNT_6ParamsE,"a",@progbits
	.sectionflags	@""
	.align	4
.nv.constant0._ZN7cutlass13device_kernelINS_4gemm6kernel13GemmUniversalIN4cute5tupleIJiiiiEEENS1_10collective13CollectiveMmaINS1_34MainloopSm90TmaGmmaWarpSpecializedILi4ENS5_IJNS4_1CILi2EEESB_NSA_ILi1EEEEEENS1_32KernelTmaWarpSpecializedPingpongEEENS5_IJNSA_ILi64EEESG_NSA_ILi32EEEEEENS_10tfloat32_tENS5_IJlSC_lEEESJ_SK_NS4_8TiledMMAINS4_8MMA_AtomIJNS4_4SM904GMMA29MMA_64x64x8_F32TF32TF32_SS_TNILNSO_7ScaleInE1ELSQ_1EEEEEENS4_6LayoutINS5_IJSC_SC_SC_EEENS5_IJNSA_ILi0EEESV_SV_EEEEENS5_IJNS4_10UnderscoreESY_SY_EEEEENS4_23SM90_TMA_LOAD_MULTICASTENS4_14ComposedLayoutINS4_7SwizzleILi3ELi4ELi3EEENS4_18smem_ptr_flag_bitsILi32EEENST_INS5_IJNSA_ILi8EEESH_EEENS5_IJSH_SC_EEEEEEEvNS4_8identityES11_S1B_vS1C_EENS_8epilogue10collective6detail29Sm90TmaWarpSpecializedAdapterINS1F_15DefaultEpilogueISJ_SK_SK_NS1E_6thread17LinearCombinationISJ_Li1EffLNS1J_9ScaleType4KindE0ELNS_15FloatRoundStyleE2ESJ_EENS1_15EpilogueDefaultEEEEEvvEEEEvNT_6ParamsE:
	.zero		1664


//--------------------- SYMBOLS --------------------------

	.type		.nv.reservedSmem.offset0,@object
	.size		.nv.reservedSmem.offset0,0x4
	.type		__assertfail,@function
